// auto-generated by cutlass_sweep.gemm — config: {"arch": "sm_100", "cluster_m": 1, "cluster_n": 1, "dtype": "int8", "dtype_b": "int8", "layout": "nn", "stages": 0, "tile_k": 128, "tile_m": 64, "tile_n": 128}
#include "cutlass/cutlass.h"
#include "cutlass/gemm/collective/collective_builder.hpp"
#include "cutlass/gemm/device/gemm_universal_adapter.h"
#include "cutlass/gemm/kernel/gemm_universal.hpp"
#include "cutlass/epilogue/collective/collective_builder.hpp"

using ElemA = int8_t;
using ElemB = int8_t;
using ElemCD = int8_t;
using Acc  = int32_t;
using TileShape    = cute::Shape<cute::_64, cute::_128, cute::_128>;
using ClusterShape = cute::Shape<cute::_1, cute::_1, cute::_1>;

using CollectiveEpilogue = typename cutlass::epilogue::collective::CollectiveBuilder<
    cutlass::arch::Sm100, cutlass::arch::OpClassTensorOp,
    TileShape, ClusterShape,
    cutlass::epilogue::collective::EpilogueTileAuto,
    Acc, Acc,
    ElemCD, cutlass::layout::RowMajor, 128 / cutlass::sizeof_bits<ElemCD>::value,
    ElemCD, cutlass::layout::RowMajor, 128 / cutlass::sizeof_bits<ElemCD>::value,
    cutlass::epilogue::collective::EpilogueScheduleAuto
  >::CollectiveOp;

using CollectiveMainloop = typename cutlass::gemm::collective::CollectiveBuilder<
    cutlass::arch::Sm100, cutlass::arch::OpClassTensorOp,
    ElemA, cutlass::layout::RowMajor, 128 / cutlass::sizeof_bits<ElemA>::value,
    ElemB, cutlass::layout::RowMajor, 128 / cutlass::sizeof_bits<ElemB>::value,
    Acc,
    TileShape, ClusterShape,
    cutlass::gemm::collective::StageCountAutoCarveout<static_cast<int>(sizeof(typename CollectiveEpilogue::SharedStorage))>,
    cutlass::gemm::collective::KernelScheduleAuto
  >::CollectiveOp;

using GemmKernel = cutlass::gemm::kernel::GemmUniversal<
    cute::Shape<int,int,int,int>,
    CollectiveMainloop,
    CollectiveEpilogue
>;
using Gemm = cutlass::gemm::device::GemmUniversalAdapter<GemmKernel>;

// Force the device kernel symbol into the cubin without needing a host main.
auto* _anchor = &cutlass::device_kernel<GemmKernel>;


// ===== COMPILED SASS (sm_100a) =====

	.target	sm_100a

	.elftype	@"ET_EXEC"


//--------------------- .note.nv.tkinfo           --------------------------
	.section	.note.nv.tkinfo,"",@"SHT_NOTE"
	.sectionflags	@"SHF_NOTE_NV_TKINFO"
	.tkinfo
        /*0018*/ 	.word	0x00000002
        /*0030*/ 	.string	""
        /*0030*/ 	.string	"ptxas"
        /*0030*/ 	.string	"Cuda compilation tools, release 13.0, V13.0.88"
        /*0030*/ 	.string	"Build cuda_13.0.r13.0/compiler.36424714_0"
        /*0030*/ 	.string	"-arch sm_100a -m 64 "



//--------------------- .note.nv.cuinfo           --------------------------
	.section	.note.nv.cuinfo,"",@"SHT_NOTE"
	.sectionflags	@"SHF_NOTE_NV_CUINFO"
        /*0018*/ 	.short	0x0002
        /*001a*/ 	.short	0x0064
        /*001c*/ 	.short	0x0082
	.zero		2


//--------------------- .nv.info                  --------------------------
	.section	.nv.info,"",@"SHT_CUDA_INFO"
	.align	4


	//----- nvinfo : EIATTR_REGCOUNT
	.align		4
        /*0000*/ 	.byte	0x04, 0x2f
        /*0002*/ 	.short	(.L_19 - .L_18)
	.align		4
.L_18:
        /*0004*/ 	.word	index@(_ZN7cutlass13device_kernelINS_4gemm6kernel13GemmUniversalIN4cute5tupleIJiiiiEEENS1_10collective13CollectiveMmaINS1_35MainloopSm100TmaUmmaWarpSpecializedILi8ELi2ELi4ENS5_IJNS4_1CILi1EEESB_SB_EEEEENS5_IJNSA_ILi64EEENSA_ILi128EEESF_EEEaNS5_IJlSB_lEEEaNS5_IJSB_llEEENS4_8TiledMMAINS4_8MMA_AtomIJNS4_15SM100_MMA_S8_SSIaaiLi64ELi128ELNS4_4UMMA5MajorE0ELSN_1ELNSM_8SaturateE0EEEEEENS4_6LayoutISC_NS5_IJNSA_ILi0EEESS_SS_EEEEENS5_IJNS4_10UnderscoreESV_SV_EEEEENS4_13SM90_TMA_LOADENS4_14ComposedLayoutINS4_7SwizzleILi3ELi4ELi3EEENS4_18smem_ptr_flag_bitsILi8EEENSR_INS5_IJNSA_ILi8EEESF_EEENS5_IJSF_SB_EEEEEEEvNS4_8identityESY_NSZ_IS11_S13_NSR_INS5_IJSF_S14_EEENS5_IJSB_SF_EEEEEEEvS19_EENS_8epilogue10collective18CollectiveEpilogueINS1F_23Sm100TmaWarpSpecializedILi2ELi2ELi32ELb0ELb0EEEJSG_NS5_IJNSR_ISE_SB_EES1K_EEEaSH_aSH_NS1F_6fusion15FusionCallbacksIS1J_NS1M_17LinearCombinationIaiaiLNS_15FloatRoundStyleE2EEESG_S1L_JEEENS4_5SM1004TMEM4LOAD26SM100_TMEM_LOAD_16dp32b32xESY_NSZ_INS10_ILi2ELi4ELi3EEES13_NSR_INS5_IJS14_SE_EEENS5_IJSE_SB_EEEEEEENS4_39AutoVectorizingCopyWithAssumedAlignmentILi128EEENS4_14SM90_TMA_STOREES20_S22_S22_EEEvvEEEEvNT_6ParamsE)
        /*0008*/ 	.word	0x0000007a


	//----- nvinfo : EIATTR_FRAME_SIZE
	.align		4
.L_19:
        /*000c*/ 	.byte	0x04, 0x11
        /*000e*/ 	.short	(.L_21 - .L_20)
	.align		4
.L_20:
        /*0010*/ 	.word	index@($__internal_2_$__cuda_sm10x_tcgen05_guardrail_trap_unallocated_columns_being_dealloced)
        /*0014*/ 	.word	0x00000000


	//----- nvinfo : EIATTR_FRAME_SIZE
	.align		4
.L_21:
        /*0018*/ 	.byte	0x04, 0x11
        /*001a*/ 	.short	(.L_23 - .L_22)
	.align		4
.L_22:
        /*001c*/ 	.word	index@($__internal_1_$__cuda_sm10x_tcgen05_guardrail_trap_phase_invalid_during_alloc)
        /*0020*/ 	.word	0x00000000


	//----- nvinfo : EIATTR_FRAME_SIZE
	.align		4
.L_23:
        /*0024*/ 	.byte	0x04, 0x11
        /*0026*/ 	.short	(.L_25 - .L_24)
	.align		4
.L_24:
        /*0028*/ 	.word	index@($__internal_0_$__cuda_sm10x_tcgen05_guardrail_trap_col_being_dealloced_not_returned_by_alloc)
        /*002c*/ 	.word	0x00000000


	//----- nvinfo : EIATTR_FRAME_SIZE
	.align		4
.L_25:
        /*0030*/ 	.byte	0x04, 0x11
        /*0032*/ 	.short	(.L_27 - .L_26)
	.align		4
.L_26:
        /*0034*/ 	.word	index@(_ZN7cutlass13device_kernelINS_4gemm6kernel13GemmUniversalIN4cute5tupleIJiiiiEEENS1_10collective13CollectiveMmaINS1_35MainloopSm100TmaUmmaWarpSpecializedILi8ELi2ELi4ENS5_IJNS4_1CILi1EEESB_SB_EEEEENS5_IJNSA_ILi64EEENSA_ILi128EEESF_EEEaNS5_IJlSB_lEEEaNS5_IJSB_llEEENS4_8TiledMMAINS4_8MMA_AtomIJNS4_15SM100_MMA_S8_SSIaaiLi64ELi128ELNS4_4UMMA5MajorE0ELSN_1ELNSM_8SaturateE0EEEEEENS4_6LayoutISC_NS5_IJNSA_ILi0EEESS_SS_EEEEENS5_IJNS4_10UnderscoreESV_SV_EEEEENS4_13SM90_TMA_LOADENS4_14ComposedLayoutINS4_7SwizzleILi3ELi4ELi3EEENS4_18smem_ptr_flag_bitsILi8EEENSR_INS5_IJNSA_ILi8EEESF_EEENS5_IJSF_SB_EEEEEEEvNS4_8identityESY_NSZ_IS11_S13_NSR_INS5_IJSF_S14_EEENS5_IJSB_SF_EEEEEEEvS19_EENS_8epilogue10collective18CollectiveEpilogueINS1F_23Sm100TmaWarpSpecializedILi2ELi2ELi32ELb0ELb0EEEJSG_NS5_IJNSR_ISE_SB_EES1K_EEEaSH_aSH_NS1F_6fusion15FusionCallbacksIS1J_NS1M_17LinearCombinationIaiaiLNS_15FloatRoundStyleE2EEESG_S1L_JEEENS4_5SM1004TMEM4LOAD26SM100_TMEM_LOAD_16dp32b32xESY_NSZ_INS10_ILi2ELi4ELi3EEES13_NSR_INS5_IJS14_SE_EEENS5_IJSE_SB_EEEEEEENS4_39AutoVectorizingCopyWithAssumedAlignmentILi128EEENS4_14SM90_TMA_STOREES20_S22_S22_EEEvvEEEEvNT_6ParamsE)
        /*0038*/ 	.word	0x00000000


	//----- nvinfo : EIATTR_MIN_STACK_SIZE
	.align		4
.L_27:
        /*003c*/ 	.byte	0x04, 0x12
        /*003e*/ 	.short	(.L_29 - .L_28)
	.align		4
.L_28:
        /*0040*/ 	.word	index@(_ZN7cutlass13device_kernelINS_4gemm6kernel13GemmUniversalIN4cute5tupleIJiiiiEEENS1_10collective13CollectiveMmaINS1_35MainloopSm100TmaUmmaWarpSpecializedILi8ELi2ELi4ENS5_IJNS4_1CILi1EEESB_SB_EEEEENS5_IJNSA_ILi64EEENSA_ILi128EEESF_EEEaNS5_IJlSB_lEEEaNS5_IJSB_llEEENS4_8TiledMMAINS4_8MMA_AtomIJNS4_15SM100_MMA_S8_SSIaaiLi64ELi128ELNS4_4UMMA5MajorE0ELSN_1ELNSM_8SaturateE0EEEEEENS4_6LayoutISC_NS5_IJNSA_ILi0EEESS_SS_EEEEENS5_IJNS4_10UnderscoreESV_SV_EEEEENS4_13SM90_TMA_LOADENS4_14ComposedLayoutINS4_7SwizzleILi3ELi4ELi3EEENS4_18smem_ptr_flag_bitsILi8EEENSR_INS5_IJNSA_ILi8EEESF_EEENS5_IJSF_SB_EEEEEEEvNS4_8identityESY_NSZ_IS11_S13_NSR_INS5_IJSF_S14_EEENS5_IJSB_SF_EEEEEEEvS19_EENS_8epilogue10collective18CollectiveEpilogueINS1F_23Sm100TmaWarpSpecializedILi2ELi2ELi32ELb0ELb0EEEJSG_NS5_IJNSR_ISE_SB_EES1K_EEEaSH_aSH_NS1F_6fusion15FusionCallbacksIS1J_NS1M_17LinearCombinationIaiaiLNS_15FloatRoundStyleE2EEESG_S1L_JEEENS4_5SM1004TMEM4LOAD26SM100_TMEM_LOAD_16dp32b32xESY_NSZ_INS10_ILi2ELi4ELi3EEES13_NSR_INS5_IJS14_SE_EEENS5_IJSE_SB_EEEEEEENS4_39AutoVectorizingCopyWithAssumedAlignmentILi128EEENS4_14SM90_TMA_STOREES20_S22_S22_EEEvvEEEEvNT_6ParamsE)
        /*0044*/ 	.word	0x00000000
.L_29:


//--------------------- .nv.compat                --------------------------
	.section	.nv.compat,"",@"SHT_CUDA_COMPAT_INFO"
	.align	4
        /*0000*/ 	.byte	0x02, 0x09, 0x01, 0x00, 0x02, 0x02, 0x03, 0x00, 0x02, 0x05, 0x06, 0x00, 0x03, 0x07, 0x01, 0x01
        /*0010*/ 	.byte	0x02, 0x03, 0x01, 0x00, 0x02, 0x06, 0x01, 0x00, 0x04, 0x0b, 0x08, 0x00, 0x01, 0x00, 0x00, 0x00
        /*0020*/ 	.byte	0x00, 0x00, 0x00, 0x00


//--------------------- .nv.info._ZN7cutlass13device_kernelINS_4gemm6kernel13GemmUniversalIN4cute5tupleIJiiiiEEENS1_10collective13CollectiveMmaINS1_35MainloopSm100TmaUmmaWarpSpecializedILi8ELi2ELi4ENS5_IJNS4_1CILi1EEESB_SB_EEEEENS5_IJNSA_ILi64EEENSA_ILi128EEESF_EEEaNS5_IJlSB_lEEEaNS5_IJSB_llEEENS4_8TiledMMAINS4_8MMA_AtomIJNS4_15SM100_MMA_S8_SSIaaiLi64ELi128ELNS4_4UMMA5MajorE0ELSN_1ELNSM_8SaturateE0EEEEEENS4_6LayoutISC_NS5_IJNSA_ILi0EEESS_SS_EEEEENS5_IJNS4_10UnderscoreESV_SV_EEEEENS4_13SM90_TMA_LOADENS4_14ComposedLayoutINS4_7SwizzleILi3ELi4ELi3EEENS4_18smem_ptr_flag_bitsILi8EEENSR_INS5_IJNSA_ILi8EEESF_EEENS5_IJSF_SB_EEEEEEEvNS4_8identityESY_NSZ_IS11_S13_NSR_INS5_IJSF_S14_EEENS5_IJSB_SF_EEEEEEEvS19_EENS_8epilogue10collective18CollectiveEpilogueINS1F_23Sm100TmaWarpSpecializedILi2ELi2ELi32ELb0ELb0EEEJSG_NS5_IJNSR_ISE_SB_EES1K_EEEaSH_aSH_NS1F_6fusion15FusionCallbacksIS1J_NS1M_17LinearCombinationIaiaiLNS_15FloatRoundStyleE2EEESG_S1L_JEEENS4_5SM1004TMEM4LOAD26SM100_TMEM_LOAD_16dp32b32xESY_NSZ_INS10_ILi2ELi4ELi3EEES13_NSR_INS5_IJS14_SE_EEENS5_IJSE_SB_EEEEEEENS4_39AutoVectorizingCopyWithAssumedAlignmentILi128EEENS4_14SM90_TMA_STOREES20_S22_S22_EEEvvEEEEvNT_6ParamsE --------------------------
	.section	.nv.info._ZN7cutlass13device_kernelINS_4gemm6kernel13GemmUniversalIN4cute5tupleIJiiiiEEENS1_10collective13CollectiveMmaINS1_35MainloopSm100TmaUmmaWarpSpecializedILi8ELi2ELi4ENS5_IJNS4_1CILi1EEESB_SB_EEEEENS5_IJNSA_ILi64EEENSA_ILi128EEESF_EEEaNS5_IJlSB_lEEEaNS5_IJSB_llEEENS4_8TiledMMAINS4_8MMA_AtomIJNS4_15SM100_MMA_S8_SSIaaiLi64ELi128ELNS4_4UMMA5MajorE0ELSN_1ELNSM_8SaturateE0EEEEEENS4_6LayoutISC_NS5_IJNSA_ILi0EEESS_SS_EEEEENS5_IJNS4_10UnderscoreESV_SV_EEEEENS4_13SM90_TMA_LOADENS4_14ComposedLayoutINS4_7SwizzleILi3ELi4ELi3EEENS4_18smem_ptr_flag_bitsILi8EEENSR_INS5_IJNSA_ILi8EEESF_EEENS5_IJSF_SB_EEEEEEEvNS4_8identityESY_NSZ_IS11_S13_NSR_INS5_IJSF_S14_EEENS5_IJSB_SF_EEEEEEEvS19_EENS_8epilogue10collective18CollectiveEpilogueINS1F_23Sm100TmaWarpSpecializedILi2ELi2ELi32ELb0ELb0EEEJSG_NS5_IJNSR_ISE_SB_EES1K_EEEaSH_aSH_NS1F_6fusion15FusionCallbacksIS1J_NS1M_17LinearCombinationIaiaiLNS_15FloatRoundStyleE2EEESG_S1L_JEEENS4_5SM1004TMEM4LOAD26SM100_TMEM_LOAD_16dp32b32xESY_NSZ_INS10_ILi2ELi4ELi3EEES13_NSR_INS5_IJS14_SE_EEENS5_IJSE_SB_EEEEEEENS4_39AutoVectorizingCopyWithAssumedAlignmentILi128EEENS4_14SM90_TMA_STOREES20_S22_S22_EEEvvEEEEvNT_6ParamsE,"",@"SHT_CUDA_INFO"
	.sectionflags	@""
	.align	4


	//----- nvinfo : EIATTR_CUDA_API_VERSION
	.align		4
        /*0000*/ 	.byte	0x04, 0x37
        /*0002*/ 	.short	(.L_31 - .L_30)
.L_30:
        /*0004*/ 	.word	0x00000082


	//----- nvinfo : EIATTR_KPARAM_INFO
	.align		4
.L_31:
        /*0008*/ 	.byte	0x04, 0x17
        /*000a*/ 	.short	(.L_33 - .L_32)
.L_32:
        /*000c*/ 	.word	0x00000000
        /*0010*/ 	.short	0x0000
        /*0012*/ 	.short	0x0000
        /*0014*/ 	.byte	0x00, 0xf0, 0x01, 0x20


	//----- nvinfo : EIATTR_AT_ENTRY_FRAGMENTS
	.align		4
.L_33:
        /*0018*/ 	.byte	0x04, 0x4f
        /*001a*/ 	.short	(.L_35 - .L_34)


	//   ....[0]....
.L_34:
        /*001c*/ 	.word	0x00000006


	//----- nvinfo : EIATTR_RESERVED_SMEM_USED
	.align		4
.L_35:
        /*0020*/ 	.byte	0x01, 0x41
	.zero		2


	//----- nvinfo : EIATTR_SPARSE_MMA_MASK
	.align		4
        /*0024*/ 	.byte	0x03, 0x50
        /*0026*/ 	.short	0x0000


	//----- nvinfo : EIATTR_TCGEN05_1CTA_USED
	.align		4
        /*0028*/ 	.byte	0x01, 0x51
	.zero		2


	//----- nvinfo : EIATTR_MAXREG_COUNT
	.align		4
        /*002c*/ 	.byte	0x03, 0x1b
        /*002e*/ 	.short	0x00ff


	//----- nvinfo : EIATTR_NUM_BARRIERS
	.align		4
        /*0030*/ 	.byte	0x02, 0x4c
        /*0032*/ 	.byte	0x07
	.zero		1


	//----- nvinfo : EIATTR_EXTERNS
	.align		4
        /*0034*/ 	.byte	0x04, 0x0f
        /*0036*/ 	.short	(.L_37 - .L_36)


	//   ....[0]....
	.align		4
.L_36:
        /*0038*/ 	.word	index@(__assertfail)


	//----- nvinfo : EIATTR_MERCURY_ISA_VERSION
	.align		4
.L_37:
        /*003c*/ 	.byte	0x03, 0x5f
        /*003e*/ 	.short	0x0101


	//----- nvinfo : EIATTR_INT_WARP_WIDE_INSTR_OFFSETS
	.align		4
        /*0040*/ 	.byte	0x04, 0x31
        /*0042*/ 	.short	(.L_39 - .L_38)


	//   ....[0]....
.L_38:
        /*0044*/ 	.word	0x00001e20


	//   ....[1]....
        /*0048*/ 	.word	0x00003b00


	//   ....[2]....
        /*004c*/ 	.word	0x00003b20


	//   ....[3]....
        /*0050*/ 	.word	0x00003b50


	//   ....[4]....
        /*0054*/ 	.word	0x00004480


	//   ....[5]....
        /*0058*/ 	.word	0x000044f0


	//   ....[6]....
        /*005c*/ 	.word	0x000046d0


	//   ....[7]....
        /*0060*/ 	.word	0x00004830


	//----- nvinfo : EIATTR_COOP_GROUP_MASK_REGIDS
	.align		4
.L_39:
        /*0064*/ 	.byte	0x04, 0x29
        /*0066*/ 	.short	(.L_41 - .L_40)


	//   ....[0]....
.L_40:
        /*0068*/ 	.word	0xffffffff


	//   ....[1]....
        /*006c*/ 	.word	0xffffffff


	//   ....[2]....
        /*0070*/ 	.word	0xffffffff


	//   ....[3]....
        /*0074*/ 	.word	0xffffffff


	//   ....[4]....
        /*0078*/ 	.word	0xffffffff


	//   ....[5]....
        /*007c*/ 	.word	0xffffffff


	//   ....[6]....
        /*0080*/ 	.word	0xffffffff


	//   ....[7]....
        /*0084*/ 	.word	0xffffffff


	//   ....[8]....
        /*0088*/ 	.word	0xffffffff


	//   ....[9]....
        /*008c*/ 	.word	0xffffffff


	//   ....[10]....
        /*0090*/ 	.word	0xffffffff


	//   ....[11]....
        /*0094*/ 	.word	0xffffffff


	//   ....[12]....
        /*0098*/ 	.word	0xffffffff


	//----- nvinfo : EIATTR_COOP_GROUP_INSTR_OFFSETS
	.align		4
.L_41:
        /*009c*/ 	.byte	0x04, 0x28
        /*009e*/ 	.short	(.L_43 - .L_42)


	//   ....[0]....
.L_42:
        /*00a0*/ 	.word	0x00000090


	//   ....[1]....
        /*00a4*/ 	.word	0x000004d0


	//   ....[2]....
        /*00a8*/ 	.word	0x000006c0


	//   ....[3]....
        /*00ac*/ 	.word	0x00000820


	//   ....[4]....
        /*00b0*/ 	.word	0x00000920


	//   ....[5]....
        /*00b4*/ 	.word	0x00000a90


	//   ....[6]....
        /*00b8*/ 	.word	0x00000c30


	//   ....[7]....
        /*00bc*/ 	.word	0x00001d00


	//   ....[8]....
        /*00c0*/ 	.word	0x00002d20


	//   ....[9]....
        /*00c4*/ 	.word	0x00002f30


	//   ....[10]....
        /*00c8*/ 	.word	0x00002f60


	//   ....[11]....
        /*00cc*/ 	.word	0x000039e0


	//   ....[12]....
        /*00d0*/ 	.word	0x00003c10


	//----- nvinfo : EIATTR_VRC_CTA_INIT_COUNT
	.align		4
.L_43:
        /*00d4*/ 	.byte	0x02, 0x4a
        /*00d6*/ 	.byte	0x80
	.zero		1


	//----- nvinfo : EIATTR_SYSCALL_OFFSETS
	.align		4
        /*00d8*/ 	.byte	0x04, 0x46
        /*00da*/ 	.short	(.L_45 - .L_44)


	//   ....[0]....
.L_44:
        /*00dc*/ 	.word	0x00005280


	//   ....[1]....
        /*00e0*/ 	.word	0x000053c0


	//   ....[2]....
        /*00e4*/ 	.word	0x00005bc0


	//   ....[3]....
        /*00e8*/ 	.word	0x00006960


	//----- nvinfo : EIATTR_MBARRIER_INSTR_OFFSETS
	.align		4
.L_45:
        /*00ec*/ 	.byte	0x04, 0x39
        /*00ee*/ 	.short	(.L_47 - .L_46)


	//   ....[0]....
.L_46:
        /*00f0*/ 	.word	0x000005b0
        /*00f4*/ 	.word	0x000000ff
        /*00f8*/ 	.word	0x00000000
        /*00fc*/ 	.short	0x0100
        /*00fe*/ 	.byte	0x05
	.zero		1


	//   ....[1]....
        /*0100*/ 	.word	0x000005c0
        /*0104*/ 	.word	0x000000ff
        /*0108*/ 	.word	0x00000040
        /*010c*/ 	.short	0x0100
        /*010e*/ 	.byte	0x05
	.zero		1


	//   ....[2]....
        /*0110*/ 	.word	0x000005d0
        /*0114*/ 	.word	0x000000ff
        /*0118*/ 	.word	0x00000008
        /*011c*/ 	.short	0x0100
        /*011e*/ 	.byte	0x05
	.zero		1


	//   ....[3]....
        /*0120*/ 	.word	0x000005e0
        /*0124*/ 	.word	0x000000ff
        /*0128*/ 	.word	0x00000048
        /*012c*/ 	.short	0x0100
        /*012e*/ 	.byte	0x05
	.zero		1


	//   ....[4]....
        /*0130*/ 	.word	0x000005f0
        /*0134*/ 	.word	0x000000ff
        /*0138*/ 	.word	0x00000010
        /*013c*/ 	.short	0x0100
        /*013e*/ 	.byte	0x05
	.zero		1


	//   ....[5]....
        /*0140*/ 	.word	0x00000600
        /*0144*/ 	.word	0x000000ff
        /*0148*/ 	.word	0x00000050
        /*014c*/ 	.short	0x0100
        /*014e*/ 	.byte	0x05
	.zero		1


	//   ....[6]....
        /*0150*/ 	.word	0x00000610
        /*0154*/ 	.word	0x000000ff
        /*0158*/ 	.word	0x00000018
        /*015c*/ 	.short	0x0100
        /*015e*/ 	.byte	0x05
	.zero		1


	//   ....[7]....
        /*0160*/ 	.word	0x00000620
        /*0164*/ 	.word	0x000000ff
        /*0168*/ 	.word	0x00000058
        /*016c*/ 	.short	0x0100
        /*016e*/ 	.byte	0x05
	.zero		1


	//   ....[8]....
        /*0170*/ 	.word	0x00000630
        /*0174*/ 	.word	0x000000ff
        /*0178*/ 	.word	0x00000020
        /*017c*/ 	.short	0x0100
        /*017e*/ 	.byte	0x05
	.zero		1


	//   ....[9]....
        /*0180*/ 	.word	0x00000640
        /*0184*/ 	.word	0x000000ff
        /*0188*/ 	.word	0x00000060
        /*018c*/ 	.short	0x0100
        /*018e*/ 	.byte	0x05
	.zero		1


	//   ....[10]....
        /*0190*/ 	.word	0x00000650
        /*0194*/ 	.word	0x000000ff
        /*0198*/ 	.word	0x00000028
        /*019c*/ 	.short	0x0100
        /*019e*/ 	.byte	0x05
	.zero		1


	//   ....[11]....
        /*01a0*/ 	.word	0x00000660
        /*01a4*/ 	.word	0x000000ff
        /*01a8*/ 	.word	0x00000068
        /*01ac*/ 	.short	0x0100
        /*01ae*/ 	.byte	0x05
	.zero		1


	//   ....[12]....
        /*01b0*/ 	.word	0x00000670
        /*01b4*/ 	.word	0x000000ff
        /*01b8*/ 	.word	0x00000030
        /*01bc*/ 	.short	0x0100
        /*01be*/ 	.byte	0x05
	.zero		1


	//   ....[13]....
        /*01c0*/ 	.word	0x00000680
        /*01c4*/ 	.word	0x000000ff
        /*01c8*/ 	.word	0x00000070
        /*01cc*/ 	.short	0x0100
        /*01ce*/ 	.byte	0x05
	.zero		1


	//   ....[14]....
        /*01d0*/ 	.word	0x00000690
        /*01d4*/ 	.word	0x000000ff
        /*01d8*/ 	.word	0x00000038
        /*01dc*/ 	.short	0x0100
        /*01de*/ 	.byte	0x05
	.zero		1


	//   ....[15]....
        /*01e0*/ 	.word	0x000006a0
        /*01e4*/ 	.word	0x000000ff
        /*01e8*/ 	.word	0x00000078
        /*01ec*/ 	.short	0x0100
        /*01ee*/ 	.byte	0x05
	.zero		1


	//   ....[16]....
        /*01f0*/ 	.word	0x000007d0
        /*01f4*/ 	.word	0x000000ff
        /*01f8*/ 	.word	0x00000080
        /*01fc*/ 	.short	0x0100
        /*01fe*/ 	.byte	0x07
	.zero		1


	//   ....[17]....
        /*0200*/ 	.word	0x000007e0
        /*0204*/ 	.word	0x000000ff
        /*0208*/ 	.word	0x00000090
        /*020c*/ 	.short	0x0100
        /*020e*/ 	.byte	0x07
	.zero		1


	//   ....[18]....
        /*0210*/ 	.word	0x000007f0
        /*0214*/ 	.word	0x000000ff
        /*0218*/ 	.word	0x00000088
        /*021c*/ 	.short	0x0100
        /*021e*/ 	.byte	0x07
	.zero		1


	//   ....[19]....
        /*0220*/ 	.word	0x00000800
        /*0224*/ 	.word	0x000000ff
        /*0228*/ 	.word	0x00000098
        /*022c*/ 	.short	0x0100
        /*022e*/ 	.byte	0x07
	.zero		1


	//   ....[20]....
        /*0230*/ 	.word	0x000008f0
        /*0234*/ 	.word	0x000000ff
        /*0238*/ 	.word	0x000000a0
        /*023c*/ 	.short	0x0100
        /*023e*/ 	.byte	0x05
	.zero		1


	//   ....[21]....
        /*0240*/ 	.word	0x00000900
        /*0244*/ 	.word	0x000000ff
        /*0248*/ 	.word	0x000000a8
        /*024c*/ 	.short	0x0100
        /*024e*/ 	.byte	0x05
	.zero		1


	//   ....[22]....
        /*0250*/ 	.word	0x00000a40
        /*0254*/ 	.word	0x000000ff
        /*0258*/ 	.word	0x000000b0
        /*025c*/ 	.short	0x0100
        /*025e*/ 	.byte	0x05
	.zero		1


	//   ....[23]....
        /*0260*/ 	.word	0x00000a50
        /*0264*/ 	.word	0x000000ff
        /*0268*/ 	.word	0x000000c0
        /*026c*/ 	.short	0x0100
        /*026e*/ 	.byte	0x05
	.zero		1


	//   ....[24]....
        /*0270*/ 	.word	0x00000a60
        /*0274*/ 	.word	0x000000ff
        /*0278*/ 	.word	0x000000b8
        /*027c*/ 	.short	0x0100
        /*027e*/ 	.byte	0x05
	.zero		1


	//   ....[25]....
        /*0280*/ 	.word	0x00000a70
        /*0284*/ 	.word	0x000000ff
        /*0288*/ 	.word	0x000000c8
        /*028c*/ 	.short	0x0100
        /*028e*/ 	.byte	0x05
	.zero		1


	//   ....[26]....
        /*0290*/ 	.word	0x00000ba0
        /*0294*/ 	.word	0x000000ff
        /*0298*/ 	.word	0x000000d0
        /*029c*/ 	.short	0x0100
        /*029e*/ 	.byte	0x07
	.zero		1


	//   ....[27]....
        /*02a0*/ 	.word	0x00000bb0
        /*02a4*/ 	.word	0x000000ff
        /*02a8*/ 	.word	0x000000f0
        /*02ac*/ 	.short	0x0100
        /*02ae*/ 	.byte	0x07
	.zero		1


	//   ....[28]....
        /*02b0*/ 	.word	0x00000bc0
        /*02b4*/ 	.word	0x000000ff
        /*02b8*/ 	.word	0x000000d8
        /*02bc*/ 	.short	0x0100
        /*02be*/ 	.byte	0x07
	.zero		1


	//   ....[29]....
        /*02c0*/ 	.word	0x00000bd0
        /*02c4*/ 	.word	0x000000ff
        /*02c8*/ 	.word	0x000000f8
        /*02cc*/ 	.short	0x0100
        /*02ce*/ 	.byte	0x07
	.zero		1


	//   ....[30]....
        /*02d0*/ 	.word	0x00000be0
        /*02d4*/ 	.word	0x000000ff
        /*02d8*/ 	.word	0x000000e0
        /*02dc*/ 	.short	0x0100
        /*02de*/ 	.byte	0x07
	.zero		1


	//   ....[31]....
        /*02e0*/ 	.word	0x00000bf0
        /*02e4*/ 	.word	0x000000ff
        /*02e8*/ 	.word	0x00000100
        /*02ec*/ 	.short	0x0100
        /*02ee*/ 	.byte	0x07
	.zero		1


	//   ....[32]....
        /*02f0*/ 	.word	0x00000c00
        /*02f4*/ 	.word	0x000000ff
        /*02f8*/ 	.word	0x000000e8
        /*02fc*/ 	.short	0x0100
        /*02fe*/ 	.byte	0x07
	.zero		1


	//   ....[33]....
        /*0300*/ 	.word	0x00000c10
        /*0304*/ 	.word	0x000000ff
        /*0308*/ 	.word	0x00000108
        /*030c*/ 	.short	0x0100
        /*030e*/ 	.byte	0x07
	.zero		1


	//   ....[34]....
        /*0310*/ 	.word	0x00000d00
        /*0314*/ 	.word	0x000000ff
        /*0318*/ 	.word	0x00000110
        /*031c*/ 	.short	0x0100
        /*031e*/ 	.byte	0x05
	.zero		1


	//   ....[35]....
        /*0320*/ 	.word	0x00000d10
        /*0324*/ 	.word	0x000000ff
        /*0328*/ 	.word	0x00000120
        /*032c*/ 	.short	0x0100
        /*032e*/ 	.byte	0x05
	.zero		1


	//   ....[36]....
        /*0330*/ 	.word	0x00000d20
        /*0334*/ 	.word	0x000000ff
        /*0338*/ 	.word	0x00000118
        /*033c*/ 	.short	0x0100
        /*033e*/ 	.byte	0x05
	.zero		1


	//   ....[37]....
        /*0340*/ 	.word	0x00000d30
        /*0344*/ 	.word	0x000000ff
        /*0348*/ 	.word	0x00000128
        /*034c*/ 	.short	0x0100
        /*034e*/ 	.byte	0x05
	.zero		1


	//   ....[38]....
        /*0350*/ 	.word	0x00001600
        /*0354*/ 	.word	0x00000003
        /*0358*/ 	.word	0x00000120
        /*035c*/ 	.short	0x010a
        /*035e*/ 	.byte	0xff
	.zero		1


	//   ....[39]....
        /*0360*/ 	.word	0x00001630
        /*0364*/ 	.word	0x00000003
        /*0368*/ 	.word	0x00000110
        /*036c*/ 	.short	0x0101
        /*036e*/ 	.byte	0xff
	.zero		1


	//   ....[40]....
        /*0370*/ 	.word	0x00001700
        /*0374*/ 	.word	0x000000ff
        /*0378*/ 	.word	0x00000040
        /*037c*/ 	.short	0x010a
        /*037e*/ 	.byte	0x08
	.zero		1


	//   ....[41]....
        /*0380*/ 	.word	0x000017a0
        /*0384*/ 	.word	0x000000ff
        /*0388*/ 	.word	0x00000040
        /*038c*/ 	.short	0x010a
        /*038e*/ 	.byte	0x21
	.zero		1


	//   ....[42]....
        /*0390*/ 	.word	0x000018f0
        /*0394*/ 	.word	0x000000ff
        /*0398*/ 	.word	0x00000040
        /*039c*/ 	.short	0x010a
        /*039e*/ 	.byte	0x08
	.zero		1


	//   ....[43]....
        /*03a0*/ 	.word	0x00001a00
        /*03a4*/ 	.word	0x000000ff
        /*03a8*/ 	.word	0x000000a8
        /*03ac*/ 	.short	0x0101
        /*03ae*/ 	.byte	0x04
	.zero		1


	//   ....[44]....
        /*03b0*/ 	.word	0x00001a20
        /*03b4*/ 	.word	0x000000ff
        /*03b8*/ 	.word	0x00000040
        /*03bc*/ 	.short	0x010a
        /*03be*/ 	.byte	0x08
	.zero		1


	//   ....[45]....
        /*03c0*/ 	.word	0x00001aa0
        /*03c4*/ 	.word	0x000000ff
        /*03c8*/ 	.word	0x00000040
        /*03cc*/ 	.short	0x010a
        /*03ce*/ 	.byte	0x11
	.zero		1


	//   ....[46]....
        /*03d0*/ 	.word	0x00001bf0
        /*03d4*/ 	.word	0x000000ff
        /*03d8*/ 	.word	0x00000040
        /*03dc*/ 	.short	0x010a
        /*03de*/ 	.byte	0x08
	.zero		1


	//   ....[47]....
        /*03e0*/ 	.word	0x00001d30
        /*03e4*/ 	.word	0x00000002
        /*03e8*/ 	.word	0x000000b0
        /*03ec*/ 	.short	0x010a
        /*03ee*/ 	.byte	0xff
	.zero		1


	//   ....[48]....
        /*03f0*/ 	.word	0x00001df0
        /*03f4*/ 	.word	0x00000002
        /*03f8*/ 	.word	0x00000000
        /*03fc*/ 	.short	0x0101
        /*03fe*/ 	.byte	0xff
	.zero		1


	//   ....[49]....
        /*0400*/ 	.word	0x00002350
        /*0404*/ 	.word	0x000000ff
        /*0408*/ 	.word	0x00000000
        /*040c*/ 	.short	0x010a
        /*040e*/ 	.byte	0x05
	.zero		1


	//   ....[50]....
        /*0410*/ 	.word	0x000023e0
        /*0414*/ 	.word	0x000000ff
        /*0418*/ 	.word	0x00000000
        /*041c*/ 	.short	0x010a
        /*041e*/ 	.byte	0x05
	.zero		1


	//   ....[51]....
        /*0420*/ 	.word	0x00002470
        /*0424*/ 	.word	0x000000ff
        /*0428*/ 	.word	0x00000000
        /*042c*/ 	.short	0x010a
        /*042e*/ 	.byte	0x05
	.zero		1


	//   ....[52]....
        /*0430*/ 	.word	0x00002500
        /*0434*/ 	.word	0x000000ff
        /*0438*/ 	.word	0x00000000
        /*043c*/ 	.short	0x010a
        /*043e*/ 	.byte	0x05
	.zero		1


	//   ....[53]....
        /*0440*/ 	.word	0x00002590
        /*0444*/ 	.word	0x000000ff
        /*0448*/ 	.word	0x00000000
        /*044c*/ 	.short	0x010a
        /*044e*/ 	.byte	0x05
	.zero		1


	//   ....[54]....
        /*0450*/ 	.word	0x00002620
        /*0454*/ 	.word	0x000000ff
        /*0458*/ 	.word	0x00000000
        /*045c*/ 	.short	0x010a
        /*045e*/ 	.byte	0x05
	.zero		1


	//   ....[55]....
        /*0460*/ 	.word	0x000026b0
        /*0464*/ 	.word	0x000000ff
        /*0468*/ 	.word	0x00000000
        /*046c*/ 	.short	0x010a
        /*046e*/ 	.byte	0x05
	.zero		1


	//   ....[56]....
        /*0470*/ 	.word	0x00002750
        /*0474*/ 	.word	0x00000000
        /*0478*/ 	.word	0x00000000
        /*047c*/ 	.short	0x010a
        /*047e*/ 	.byte	0xff
	.zero		1


	//   ....[57]....
        /*0480*/ 	.word	0x00002870
        /*0484*/ 	.word	0x00000000
        /*0488*/ 	.word	0x00000110
        /*048c*/ 	.short	0x010a
        /*048e*/ 	.byte	0xff
	.zero		1


	//   ....[58]....
        /*0490*/ 	.word	0x000028d0
        /*0494*/ 	.word	0x00000004
        /*0498*/ 	.word	0x00000000
        /*049c*/ 	.short	0x0101
        /*049e*/ 	.byte	0xff
	.zero		1


	//   ....[59]....
        /*04a0*/ 	.word	0x000028f0
        /*04a4*/ 	.word	0x000000ff
        /*04a8*/ 	.word	0x000000c0
        /*04ac*/ 	.short	0x010a
        /*04ae*/ 	.byte	0x05
	.zero		1


	//   ....[60]....
        /*04b0*/ 	.word	0x00002a10
        /*04b4*/ 	.word	0x00000000
        /*04b8*/ 	.word	0x000000b0
        /*04bc*/ 	.short	0x010a
        /*04be*/ 	.byte	0xff
	.zero		1


	//   ....[61]....
        /*04c0*/ 	.word	0x00002b20
        /*04c4*/ 	.word	0x00000000
        /*04c8*/ 	.word	0x00000000
        /*04cc*/ 	.short	0x0101
        /*04ce*/ 	.byte	0xff
	.zero		1


	//   ....[62]....
        /*04d0*/ 	.word	0x00002bb0
        /*04d4*/ 	.word	0x000000ff
        /*04d8*/ 	.word	0x000000c0
        /*04dc*/ 	.short	0x0106
        /*04de*/ 	.byte	0x05
	.zero		1


	//   ....[63]....
        /*04e0*/ 	.word	0x00002bd0
        /*04e4*/ 	.word	0x000000ff
        /*04e8*/ 	.word	0x000000c0
        /*04ec*/ 	.short	0x010a
        /*04ee*/ 	.byte	0x05
	.zero		1


	//   ....[64]....
        /*04f0*/ 	.word	0x00002c60
        /*04f4*/ 	.word	0x000000ff
        /*04f8*/ 	.word	0x000000c0
        /*04fc*/ 	.short	0x0106
        /*04fe*/ 	.byte	0x04
	.zero		1


	//   ....[65]....
        /*0500*/ 	.word	0x00002ca0
        /*0504*/ 	.word	0x00000000
        /*0508*/ 	.word	0x000000c0
        /*050c*/ 	.short	0x010a
        /*050e*/ 	.byte	0xff
	.zero		1


	//   ....[66]....
        /*0510*/ 	.word	0x000031d0
        /*0514*/ 	.word	0x00000000
        /*0518*/ 	.word	0x000000b0
        /*051c*/ 	.short	0x010a
        /*051e*/ 	.byte	0xff
	.zero		1


	//   ....[67]....
        /*0520*/ 	.word	0x000032d0
        /*0524*/ 	.word	0x00000003
        /*0528*/ 	.word	0x00000000
        /*052c*/ 	.short	0x0101
        /*052e*/ 	.byte	0xff
	.zero		1


	//   ....[68]....
        /*0530*/ 	.word	0x000032e0
        /*0534*/ 	.word	0x000000ff
        /*0538*/ 	.word	0x00000000
        /*053c*/ 	.short	0x010a
        /*053e*/ 	.byte	0x06
	.zero		1


	//   ....[69]....
        /*0540*/ 	.word	0x00003360
        /*0544*/ 	.word	0x000000ff
        /*0548*/ 	.word	0x000000f0
        /*054c*/ 	.short	0x010a
        /*054e*/ 	.byte	0x07
	.zero		1


	//   ....[70]....
        /*0550*/ 	.word	0x00003440
        /*0554*/ 	.word	0x000000ff
        /*0558*/ 	.word	0x00000000
        /*055c*/ 	.short	0x010a
        /*055e*/ 	.byte	0x06
	.zero		1


	//   ....[71]....
        /*0560*/ 	.word	0x00003570
        /*0564*/ 	.word	0x000000ff
        /*0568*/ 	.word	0x00000000
        /*056c*/ 	.short	0x010a
        /*056e*/ 	.byte	0x1a
	.zero		1


	//   ....[72]....
        /*0570*/ 	.word	0x00003810
        /*0574*/ 	.word	0x000000ff
        /*0578*/ 	.word	0x00000000
        /*057c*/ 	.short	0x010a
        /*057e*/ 	.byte	0x06
	.zero		1


	//   ....[73]....
        /*0580*/ 	.word	0x000038a0
        /*0584*/ 	.word	0x000000ff
        /*0588*/ 	.word	0x00000000
        /*058c*/ 	.short	0x010a
        /*058e*/ 	.byte	0x06
	.zero		1


	//   ....[74]....
        /*0590*/ 	.word	0x00003930
        /*0594*/ 	.word	0x000000ff
        /*0598*/ 	.word	0x00000000
        /*059c*/ 	.short	0x010a
        /*059e*/ 	.byte	0x06
	.zero		1


	//   ....[75]....
        /*05a0*/ 	.word	0x000039c0
        /*05a4*/ 	.word	0x000000ff
        /*05a8*/ 	.word	0x00000000
        /*05ac*/ 	.short	0x010a
        /*05ae*/ 	.byte	0x07
	.zero		1


	//   ....[76]....
        /*05b0*/ 	.word	0x00003e20
        /*05b4*/ 	.word	0x00000000
        /*05b8*/ 	.word	0x000000b0
        /*05bc*/ 	.short	0x010a
        /*05be*/ 	.byte	0xff
	.zero		1


	//   ....[77]....
        /*05c0*/ 	.word	0x00003ee0
        /*05c4*/ 	.word	0x00000000
        /*05c8*/ 	.word	0x00000000
        /*05cc*/ 	.short	0x0101
        /*05ce*/ 	.byte	0xff
	.zero		1


	//   ....[78]....
        /*05d0*/ 	.word	0x00004200
        /*05d4*/ 	.word	0x000000ff
        /*05d8*/ 	.word	0x000000a8
        /*05dc*/ 	.short	0x010a
        /*05de*/ 	.byte	0x07
	.zero		1


	//   ....[79]....
        /*05e0*/ 	.word	0x000043f0
        /*05e4*/ 	.word	0x000000ff
        /*05e8*/ 	.word	0x00000090
        /*05ec*/ 	.short	0x010a
        /*05ee*/ 	.byte	0x07
	.zero		1


	//   ....[80]....
        /*05f0*/ 	.word	0x000045c0
        /*05f4*/ 	.word	0x000000ff
        /*05f8*/ 	.word	0x00000080
        /*05fc*/ 	.short	0x010b
        /*05fe*/ 	.byte	0x07
	.zero		1


	//   ....[81]....
        /*0600*/ 	.word	0x00004630
        /*0604*/ 	.word	0x000000ff
        /*0608*/ 	.word	0x00000000
        /*060c*/ 	.short	0x0101
        /*060e*/ 	.byte	0x08
	.zero		1


	//   ....[82]....
        /*0610*/ 	.word	0x00004660
        /*0614*/ 	.word	0x000000ff
        /*0618*/ 	.word	0x00000098
        /*061c*/ 	.short	0x010a
        /*061e*/ 	.byte	0x07
	.zero		1


	//   ....[83]....
        /*0620*/ 	.word	0x00004870
        /*0624*/ 	.word	0x000000ff
        /*0628*/ 	.word	0x00000088
        /*062c*/ 	.short	0x010b
        /*062e*/ 	.byte	0x07
	.zero		1


	//   ....[84]....
        /*0630*/ 	.word	0x00004890
        /*0634*/ 	.word	0x000000ff
        /*0638*/ 	.word	0x00000000
        /*063c*/ 	.short	0x0101
        /*063e*/ 	.byte	0x0d
	.zero		1


	//   ....[85]....
        /*0640*/ 	.word	0x000048c0
        /*0644*/ 	.word	0x000000ff
        /*0648*/ 	.word	0x00000090
        /*064c*/ 	.short	0x010a
        /*064e*/ 	.byte	0x07
	.zero		1


	//   ....[86]....
        /*0650*/ 	.word	0x00004900
        /*0654*/ 	.word	0x00000000
        /*0658*/ 	.word	0x00000098
        /*065c*/ 	.short	0x010a
        /*065e*/ 	.byte	0xff
	.zero		1


	//   ....[87]....
        /*0660*/ 	.word	0x00004c50
        /*0664*/ 	.word	0x00000000
        /*0668*/ 	.word	0x000000b0
        /*066c*/ 	.short	0x010a
        /*066e*/ 	.byte	0xff
	.zero		1


	//   ....[88]....
        /*0670*/ 	.word	0x00004d60
        /*0674*/ 	.word	0x00000000
        /*0678*/ 	.word	0x00000000
        /*067c*/ 	.short	0x0101
        /*067e*/ 	.byte	0xff
	.zero		1


	//   ....[89]....
        /*0680*/ 	.word	0x000057b0
        /*0684*/ 	.word	0x00000000
        /*0688*/ 	.word	0x00000080
        /*068c*/ 	.short	0x010a
        /*068e*/ 	.byte	0xff
	.zero		1


	//   ....[90]....
        /*0690*/ 	.word	0x00005820
        /*0694*/ 	.word	0x0000006c
        /*0698*/ 	.word	0x000000d0
        /*069c*/ 	.short	0x010a
        /*069e*/ 	.byte	0xff
	.zero		1


	//   ....[91]....
        /*06a0*/ 	.word	0x00005900
        /*06a4*/ 	.word	0x00000000
        /*06a8*/ 	.word	0x00000080
        /*06ac*/ 	.short	0x010a
        /*06ae*/ 	.byte	0xff
	.zero		1


	//   ....[92]....
        /*06b0*/ 	.word	0x00005a20
        /*06b4*/ 	.word	0x00000000
        /*06b8*/ 	.word	0x00000000
        /*06bc*/ 	.short	0x0101
        /*06be*/ 	.byte	0xff
	.zero		1


	//   ....[93]....
        /*06c0*/ 	.word	0x00005aa0
        /*06c4*/ 	.word	0x0000006c
        /*06c8*/ 	.word	0x000000d0
        /*06cc*/ 	.short	0x010a
        /*06ce*/ 	.byte	0xff
	.zero		1


	//   ....[94]....
        /*06d0*/ 	.word	0x00006610
        /*06d4*/ 	.word	0x0000004b
        /*06d8*/ 	.word	0x00000080
        /*06dc*/ 	.short	0x010a
        /*06de*/ 	.byte	0xff
	.zero		1


	//   ....[95]....
        /*06e0*/ 	.word	0x000066c0
        /*06e4*/ 	.word	0x0000004b
        /*06e8*/ 	.word	0x00000080
        /*06ec*/ 	.short	0x010a
        /*06ee*/ 	.byte	0xff
	.zero		1


	//   ....[96]....
        /*06f0*/ 	.word	0x000067e0
        /*06f4*/ 	.word	0x00000000
        /*06f8*/ 	.word	0x00000000
        /*06fc*/ 	.short	0x0101
        /*06fe*/ 	.byte	0xff
	.zero		1


	//   ....[97]....
        /*0700*/ 	.word	0x00006b90
        /*0704*/ 	.word	0x000000ff
        /*0708*/ 	.word	0x00000000
        /*070c*/ 	.short	0x0101
        /*070e*/ 	.byte	0x05
	.zero		1


	//   ....[98]....
        /*0710*/ 	.word	0x000074d0
        /*0714*/ 	.word	0x00000003
        /*0718*/ 	.word	0x00000120
        /*071c*/ 	.short	0x010a
        /*071e*/ 	.byte	0xff
	.zero		1


	//   ....[99]....
        /*0720*/ 	.word	0x00007530
        /*0724*/ 	.word	0x00000002
        /*0728*/ 	.word	0x00000040
        /*072c*/ 	.short	0x010a
        /*072e*/ 	.byte	0xff
	.zero		1


	//   ....[100]....
        /*0730*/ 	.word	0x00007590
        /*0734*/ 	.word	0x00000002
        /*0738*/ 	.word	0x00000040
        /*073c*/ 	.short	0x010a
        /*073e*/ 	.byte	0xff
	.zero		1


	//   ....[101]....
        /*0740*/ 	.word	0x000075e0
        /*0744*/ 	.word	0x00000002
        /*0748*/ 	.word	0x000000b0
        /*074c*/ 	.short	0x010a
        /*074e*/ 	.byte	0xff
	.zero		1


	//   ....[102]....
        /*0750*/ 	.word	0x00007640
        /*0754*/ 	.word	0x00000000
        /*0758*/ 	.word	0x00000000
        /*075c*/ 	.short	0x010a
        /*075e*/ 	.byte	0xff
	.zero		1


	//   ....[103]....
        /*0760*/ 	.word	0x000076a0
        /*0764*/ 	.word	0x00000000
        /*0768*/ 	.word	0x00000000
        /*076c*/ 	.short	0x010a
        /*076e*/ 	.byte	0xff
	.zero		1


	//   ....[104]....
        /*0770*/ 	.word	0x00007700
        /*0774*/ 	.word	0x00000000
        /*0778*/ 	.word	0x00000000
        /*077c*/ 	.short	0x010a
        /*077e*/ 	.byte	0xff
	.zero		1


	//   ....[105]....
        /*0780*/ 	.word	0x00007760
        /*0784*/ 	.word	0x00000000
        /*0788*/ 	.word	0x00000000
        /*078c*/ 	.short	0x010a
        /*078e*/ 	.byte	0xff
	.zero		1


	//   ....[106]....
        /*0790*/ 	.word	0x000077c0
        /*0794*/ 	.word	0x00000000
        /*0798*/ 	.word	0x00000000
        /*079c*/ 	.short	0x010a
        /*079e*/ 	.byte	0xff
	.zero		1


	//   ....[107]....
        /*07a0*/ 	.word	0x00007820
        /*07a4*/ 	.word	0x00000000
        /*07a8*/ 	.word	0x00000000
        /*07ac*/ 	.short	0x010a
        /*07ae*/ 	.byte	0xff
	.zero		1


	//   ....[108]....
        /*07b0*/ 	.word	0x00007880
        /*07b4*/ 	.word	0x00000000
        /*07b8*/ 	.word	0x00000000
        /*07bc*/ 	.short	0x010a
        /*07be*/ 	.byte	0xff
	.zero		1


	//   ....[109]....
        /*07c0*/ 	.word	0x000078d0
        /*07c4*/ 	.word	0x00000000
        /*07c8*/ 	.word	0x00000110
        /*07cc*/ 	.short	0x010a
        /*07ce*/ 	.byte	0xff
	.zero		1


	//   ....[110]....
        /*07d0*/ 	.word	0x00007930
        /*07d4*/ 	.word	0x00000000
        /*07d8*/ 	.word	0x000000c0
        /*07dc*/ 	.short	0x010a
        /*07de*/ 	.byte	0xff
	.zero		1


	//   ....[111]....
        /*07e0*/ 	.word	0x00007980
        /*07e4*/ 	.word	0x00000000
        /*07e8*/ 	.word	0x000000b0
        /*07ec*/ 	.short	0x010a
        /*07ee*/ 	.byte	0xff
	.zero		1


	//   ....[112]....
        /*07f0*/ 	.word	0x000079e0
        /*07f4*/ 	.word	0x00000000
        /*07f8*/ 	.word	0x000000c0
        /*07fc*/ 	.short	0x010a
        /*07fe*/ 	.byte	0xff
	.zero		1


	//   ....[113]....
        /*0800*/ 	.word	0x00007a30
        /*0804*/ 	.word	0x00000000
        /*0808*/ 	.word	0x000000b0
        /*080c*/ 	.short	0x010a
        /*080e*/ 	.byte	0xff
	.zero		1


	//   ....[114]....
        /*0810*/ 	.word	0x00007a90
        /*0814*/ 	.word	0x00000003
        /*0818*/ 	.word	0x000000f0
        /*081c*/ 	.short	0x010a
        /*081e*/ 	.byte	0xff
	.zero		1


	//   ....[115]....
        /*0820*/ 	.word	0x00007af0
        /*0824*/ 	.word	0x00000000
        /*0828*/ 	.word	0x00000000
        /*082c*/ 	.short	0x010a
        /*082e*/ 	.byte	0xff
	.zero		1


	//   ....[116]....
        /*0830*/ 	.word	0x00007b50
        /*0834*/ 	.word	0x00000000
        /*0838*/ 	.word	0x00000000
        /*083c*/ 	.short	0x010a
        /*083e*/ 	.byte	0xff
	.zero		1


	//   ....[117]....
        /*0840*/ 	.word	0x00007bb0
        /*0844*/ 	.word	0x00000000
        /*0848*/ 	.word	0x00000000
        /*084c*/ 	.short	0x010a
        /*084e*/ 	.byte	0xff
	.zero		1


	//   ....[118]....
        /*0850*/ 	.word	0x00007c10
        /*0854*/ 	.word	0x00000000
        /*0858*/ 	.word	0x00000000
        /*085c*/ 	.short	0x010a
        /*085e*/ 	.byte	0xff
	.zero		1


	//   ....[119]....
        /*0860*/ 	.word	0x00007c70
        /*0864*/ 	.word	0x00000000
        /*0868*/ 	.word	0x00000000
        /*086c*/ 	.short	0x010a
        /*086e*/ 	.byte	0xff
	.zero		1


	//   ....[120]....
        /*0870*/ 	.word	0x00007cc0
        /*0874*/ 	.word	0x00000000
        /*0878*/ 	.word	0x000000b0
        /*087c*/ 	.short	0x010a
        /*087e*/ 	.byte	0xff
	.zero		1


	//   ....[121]....
        /*0880*/ 	.word	0x00007d20
        /*0884*/ 	.word	0x00000000
        /*0888*/ 	.word	0x000000a8
        /*088c*/ 	.short	0x010a
        /*088e*/ 	.byte	0xff
	.zero		1


	//   ....[122]....
        /*0890*/ 	.word	0x00007d80
        /*0894*/ 	.word	0x00000003
        /*0898*/ 	.word	0x00000090
        /*089c*/ 	.short	0x010a
        /*089e*/ 	.byte	0xff
	.zero		1


	//   ....[123]....
        /*08a0*/ 	.word	0x00007de0
        /*08a4*/ 	.word	0x00000003
        /*08a8*/ 	.word	0x00000098
        /*08ac*/ 	.short	0x010a
        /*08ae*/ 	.byte	0xff
	.zero		1


	//   ....[124]....
        /*08b0*/ 	.word	0x00007e40
        /*08b4*/ 	.word	0x00000000
        /*08b8*/ 	.word	0x00000090
        /*08bc*/ 	.short	0x010a
        /*08be*/ 	.byte	0xff
	.zero		1


	//   ....[125]....
        /*08c0*/ 	.word	0x00007e90
        /*08c4*/ 	.word	0x00000000
        /*08c8*/ 	.word	0x000000b0
        /*08cc*/ 	.short	0x010a
        /*08ce*/ 	.byte	0xff
	.zero		1


	//   ....[126]....
        /*08d0*/ 	.word	0x00007ee0
        /*08d4*/ 	.word	0x00000000
        /*08d8*/ 	.word	0x00000080
        /*08dc*/ 	.short	0x010a
        /*08de*/ 	.byte	0xff
	.zero		1


	//   ....[127]....
        /*08e0*/ 	.word	0x00007f30
        /*08e4*/ 	.word	0x0000006c
        /*08e8*/ 	.word	0x000000d0
        /*08ec*/ 	.short	0x010a
        /*08ee*/ 	.byte	0xff
	.zero		1


	//   ....[128]....
        /*08f0*/ 	.word	0x00007f80
        /*08f4*/ 	.word	0x0000004b
        /*08f8*/ 	.word	0x00000080
        /*08fc*/ 	.short	0x010a
        /*08fe*/ 	.byte	0xff
	.zero		1


	//----- nvinfo : EIATTR_NUM_MBARRIERS
	.align		4
.L_47:
        /*0900*/ 	.byte	0x03, 0x38
        /*0902*/ 	.short	0x0026


	//----- nvinfo : EIATTR_EXIT_INSTR_OFFSETS
	.align		4
        /*0904*/ 	.byte	0x04, 0x1c
        /*0906*/ 	.short	(.L_49 - .L_48)


	//   ....[0]....
.L_48:
        /*0908*/ 	.word	0x00002780


	//   ....[1]....
        /*090c*/ 	.word	0x00002c70


	//   ....[2]....
        /*0910*/ 	.word	0x00002cd0


	//   ....[3]....
        /*0914*/ 	.word	0x00003c20


	//   ....[4]....
        /*0918*/ 	.word	0x00004930


	//   ....[5]....
        /*091c*/ 	.word	0x00004970


	//   ....[6]....
        /*0920*/ 	.word	0x000074c0


	//----- nvinfo : EIATTR_MAX_THREADS
	.align		4
.L_49:
        /*0924*/ 	.byte	0x04, 0x05
        /*0926*/ 	.short	(.L_51 - .L_50)
.L_50:
        /*0928*/ 	.word	0x00000100
        /*092c*/ 	.word	0x00000001
        /*0930*/ 	.word	0x00000001


	//----- nvinfo : EIATTR_CRS_STACK_SIZE
	.align		4
.L_51:
        /*0934*/ 	.byte	0x04, 0x1e
        /*0936*/ 	.short	(.L_53 - .L_52)
.L_52:
        /*0938*/ 	.word	0x00000000


	//----- nvinfo : EIATTR_CBANK_PARAM_SIZE
	.align		4
.L_53:
        /*093c*/ 	.byte	0x03, 0x19
        /*093e*/ 	.short	0x0800


	//----- nvinfo : EIATTR_PARAM_CBANK
	.align		4
        /*0940*/ 	.byte	0x04, 0x0a
        /*0942*/ 	.short	(.L_55 - .L_54)
	.align		4
.L_54:
        /*0944*/ 	.word	index@(.nv.constant0._ZN7cutlass13device_kernelINS_4gemm6kernel13GemmUniversalIN4cute5tupleIJiiiiEEENS1_10collective13CollectiveMmaINS1_35MainloopSm100TmaUmmaWarpSpecializedILi8ELi2ELi4ENS5_IJNS4_1CILi1EEESB_SB_EEEEENS5_IJNSA_ILi64EEENSA_ILi128EEESF_EEEaNS5_IJlSB_lEEEaNS5_IJSB_llEEENS4_8TiledMMAINS4_8MMA_AtomIJNS4_15SM100_MMA_S8_SSIaaiLi64ELi128ELNS4_4UMMA5MajorE0ELSN_1ELNSM_8SaturateE0EEEEEENS4_6LayoutISC_NS5_IJNSA_ILi0EEESS_SS_EEEEENS5_IJNS4_10UnderscoreESV_SV_EEEEENS4_13SM90_TMA_LOADENS4_14ComposedLayoutINS4_7SwizzleILi3ELi4ELi3EEENS4_18smem_ptr_flag_bitsILi8EEENSR_INS5_IJNSA_ILi8EEESF_EEENS5_IJSF_SB_EEEEEEEvNS4_8identityESY_NSZ_IS11_S13_NSR_INS5_IJSF_S14_EEENS5_IJSB_SF_EEEEEEEvS19_EENS_8epilogue10collective18CollectiveEpilogueINS1F_23Sm100TmaWarpSpecializedILi2ELi2ELi32ELb0ELb0EEEJSG_NS5_IJNSR_ISE_SB_EES1K_EEEaSH_aSH_NS1F_6fusion15FusionCallbacksIS1J_NS1M_17LinearCombinationIaiaiLNS_15FloatRoundStyleE2EEESG_S1L_JEEENS4_5SM1004TMEM4LOAD26SM100_TMEM_LOAD_16dp32b32xESY_NSZ_INS10_ILi2ELi4ELi3EEES13_NSR_INS5_IJS14_SE_EEENS5_IJSE_SB_EEEEEEENS4_39AutoVectorizingCopyWithAssumedAlignmentILi128EEENS4_14SM90_TMA_STOREES20_S22_S22_EEEvvEEEEvNT_6ParamsE)
        /*0948*/ 	.short	0x0380
        /*094a*/ 	.short	0x0800


	//----- nvinfo : EIATTR_SW_WAR
	.align		4
.L_55:
        /*094c*/ 	.byte	0x04, 0x36
        /*094e*/ 	.short	(.L_57 - .L_56)
.L_56:
        /*0950*/ 	.word	0x00000008
.L_57:


//--------------------- .nv.callgraph             --------------------------
	.section	.nv.callgraph,"",@"SHT_CUDA_CALLGRAPH"
	.align	4
	.sectionentsize	8
	.align		4
        /*0000*/ 	.word	0x00000000
	.align		4
        /*0004*/ 	.word	0xffffffff
	.align		4
        /*0008*/ 	.word	index@(_ZN7cutlass13device_kernelINS_4gemm6kernel13GemmUniversalIN4cute5tupleIJiiiiEEENS1_10collective13CollectiveMmaINS1_35MainloopSm100TmaUmmaWarpSpecializedILi8ELi2ELi4ENS5_IJNS4_1CILi1EEESB_SB_EEEEENS5_IJNSA_ILi64EEENSA_ILi128EEESF_EEEaNS5_IJlSB_lEEEaNS5_IJSB_llEEENS4_8TiledMMAINS4_8MMA_AtomIJNS4_15SM100_MMA_S8_SSIaaiLi64ELi128ELNS4_4UMMA5MajorE0ELSN_1ELNSM_8SaturateE0EEEEEENS4_6LayoutISC_NS5_IJNSA_ILi0EEESS_SS_EEEEENS5_IJNS4_10UnderscoreESV_SV_EEEEENS4_13SM90_TMA_LOADENS4_14ComposedLayoutINS4_7SwizzleILi3ELi4ELi3EEENS4_18smem_ptr_flag_bitsILi8EEENSR_INS5_IJNSA_ILi8EEESF_EEENS5_IJSF_SB_EEEEEEEvNS4_8identityESY_NSZ_IS11_S13_NSR_INS5_IJSF_S14_EEENS5_IJSB_SF_EEEEEEEvS19_EENS_8epilogue10collective18CollectiveEpilogueINS1F_23Sm100TmaWarpSpecializedILi2ELi2ELi32ELb0ELb0EEEJSG_NS5_IJNSR_ISE_SB_EES1K_EEEaSH_aSH_NS1F_6fusion15FusionCallbacksIS1J_NS1M_17LinearCombinationIaiaiLNS_15FloatRoundStyleE2EEESG_S1L_JEEENS4_5SM1004TMEM4LOAD26SM100_TMEM_LOAD_16dp32b32xESY_NSZ_INS10_ILi2ELi4ELi3EEES13_NSR_INS5_IJS14_SE_EEENS5_IJSE_SB_EEEEEEENS4_39AutoVectorizingCopyWithAssumedAlignmentILi128EEENS4_14SM90_TMA_STOREES20_S22_S22_EEEvvEEEEvNT_6ParamsE)
	.align		4
        /*000c*/ 	.word	index@(__assertfail)
	.align		4
        /*0010*/ 	.word	0x00000000
	.align		4
        /*0014*/ 	.word	0xfffffffe
	.align		4
        /*0018*/ 	.word	0x00000000
	.align		4
        /*001c*/ 	.word	0xfffffffd
	.align		4
        /*0020*/ 	.word	0x00000000
	.align		4
        /*0024*/ 	.word	0xfffffffc


//--------------------- .nv.constant4             --------------------------
	.section	.nv.constant4,"a",@progbits
	.align	8
	.align		8
.nv.constant4:
        /*0000*/ 	.dword	__assertfail
	.align		8
        /*0008*/ 	.dword	__unnamed_1
	.align		8
        /*0010*/ 	.dword	__unnamed_2
	.align		8
        /*0018*/ 	.dword	_ZN40_INTERNAL_db54297a_4_k_cu_f6df80ea_278854cuda3std3__45__cpo5beginE
	.align		8
        /*0020*/ 	.dword	_ZN40_INTERNAL_db54297a_4_k_cu_f6df80ea_278854cuda3std3__45__cpo3endE
	.align		8
        /*0028*/ 	.dword	_ZN40_INTERNAL_db54297a_4_k_cu_f6df80ea_278854cuda3std3__45__cpo6cbeginE
	.align		8
        /*0030*/ 	.dword	_ZN40_INTERNAL_db54297a_4_k_cu_f6df80ea_278854cuda3std3__45__cpo4cendE
	.align		8
        /*0038*/ 	.dword	_ZN40_INTERNAL_db54297a_4_k_cu_f6df80ea_278854cuda3std3__442_GLOBAL__N__db54297a_4_k_cu_f6df80ea_278856ignoreE
	.align		8
        /*0040*/ 	.dword	_ZN40_INTERNAL_db54297a_4_k_cu_f6df80ea_278854cuda3std3__419piecewise_constructE
	.align		8
        /*0048*/ 	.dword	_ZN40_INTERNAL_db54297a_4_k_cu_f6df80ea_278854cuda3std3__48in_placeE
	.align		8
        /*0050*/ 	.dword	_ZN40_INTERNAL_db54297a_4_k_cu_f6df80ea_278854cuda3std6ranges3__45__cpo4swapE
	.align		8
        /*0058*/ 	.dword	_ZN40_INTERNAL_db54297a_4_k_cu_f6df80ea_278854cuda3std6ranges3__45__cpo9iter_moveE
	.align		8
        /*0060*/ 	.dword	_ZN40_INTERNAL_db54297a_4_k_cu_f6df80ea_278854cute7productE
	.align		8
        /*0068*/ 	.dword	_ZN40_INTERNAL_db54297a_4_k_cu_f6df80ea_278854cute1_E
	.align		8
        /*0070*/ 	.dword	$str$25
	.align		8
        /*0078*/ 	.dword	$str$26
	.align		8
        /*0080*/ 	.dword	$str$27
	.align		8
        /*0088*/ 	.dword	$str$28


//--------------------- .text._ZN7cutlass13device_kernelINS_4gemm6kernel13GemmUniversalIN4cute5tupleIJiiiiEEENS1_10collective13CollectiveMmaINS1_35MainloopSm100TmaUmmaWarpSpecializedILi8ELi2ELi4ENS5_IJNS4_1CILi1EEESB_SB_EEEEENS5_IJNSA_ILi64EEENSA_ILi128EEESF_EEEaNS5_IJlSB_lEEEaNS5_IJSB_llEEENS4_8TiledMMAINS4_8MMA_AtomIJNS4_15SM100_MMA_S8_SSIaaiLi64ELi128ELNS4_4UMMA5MajorE0ELSN_1ELNSM_8SaturateE0EEEEEENS4_6LayoutISC_NS5_IJNSA_ILi0EEESS_SS_EEEEENS5_IJNS4_10UnderscoreESV_SV_EEEEENS4_13SM90_TMA_LOADENS4_14ComposedLayoutINS4_7SwizzleILi3ELi4ELi3EEENS4_18smem_ptr_flag_bitsILi8EEENSR_INS5_IJNSA_ILi8EEESF_EEENS5_IJSF_SB_EEEEEEEvNS4_8identityESY_NSZ_IS11_S13_NSR_INS5_IJSF_S14_EEENS5_IJSB_SF_EEEEEEEvS19_EENS_8epilogue10collective18CollectiveEpilogueINS1F_23Sm100TmaWarpSpecializedILi2ELi2ELi32ELb0ELb0EEEJSG_NS5_IJNSR_ISE_SB_EES1K_EEEaSH_aSH_NS1F_6fusion15FusionCallbacksIS1J_NS1M_17LinearCombinationIaiaiLNS_15FloatRoundStyleE2EEESG_S1L_JEEENS4_5SM1004TMEM4LOAD26SM100_TMEM_LOAD_16dp32b32xESY_NSZ_INS10_ILi2ELi4ELi3EEES13_NSR_INS5_IJS14_SE_EEENS5_IJSE_SB_EEEEEEENS4_39AutoVectorizingCopyWithAssumedAlignmentILi128EEENS4_14SM90_TMA_STOREES20_S22_S22_EEEvvEEEEvNT_6ParamsE --------------------------
	.section	.text._ZN7cutlass13device_kernelINS_4gemm6kernel13GemmUniversalIN4cute5tupleIJiiiiEEENS1_10collective13CollectiveMmaINS1_35MainloopSm100TmaUmmaWarpSpecializedILi8ELi2ELi4ENS5_IJNS4_1CILi1EEESB_SB_EEEEENS5_IJNSA_ILi64EEENSA_ILi128EEESF_EEEaNS5_IJlSB_lEEEaNS5_IJSB_llEEENS4_8TiledMMAINS4_8MMA_AtomIJNS4_15SM100_MMA_S8_SSIaaiLi64ELi128ELNS4_4UMMA5MajorE0ELSN_1ELNSM_8SaturateE0EEEEEENS4_6LayoutISC_NS5_IJNSA_ILi0EEESS_SS_EEEEENS5_IJNS4_10UnderscoreESV_SV_EEEEENS4_13SM90_TMA_LOADENS4_14ComposedLayoutINS4_7SwizzleILi3ELi4ELi3EEENS4_18smem_ptr_flag_bitsILi8EEENSR_INS5_IJNSA_ILi8EEESF_EEENS5_IJSF_SB_EEEEEEEvNS4_8identityESY_NSZ_IS11_S13_NSR_INS5_IJSF_S14_EEENS5_IJSB_SF_EEEEEEEvS19_EENS_8epilogue10collective18CollectiveEpilogueINS1F_23Sm100TmaWarpSpecializedILi2ELi2ELi32ELb0ELb0EEEJSG_NS5_IJNSR_ISE_SB_EES1K_EEEaSH_aSH_NS1F_6fusion15FusionCallbacksIS1J_NS1M_17LinearCombinationIaiaiLNS_15FloatRoundStyleE2EEESG_S1L_JEEENS4_5SM1004TMEM4LOAD26SM100_TMEM_LOAD_16dp32b32xESY_NSZ_INS10_ILi2ELi4ELi3EEES13_NSR_INS5_IJS14_SE_EEENS5_IJSE_SB_EEEEEEENS4_39AutoVectorizingCopyWithAssumedAlignmentILi128EEENS4_14SM90_TMA_STOREES20_S22_S22_EEEvvEEEEvNT_6ParamsE,"ax",@progbits
	.align	128
.text._ZN7cutlass13device_kernelINS_4gemm6kernel13GemmUniversalIN4cute5tupleIJiiiiEEENS1_10collective13CollectiveMmaINS1_35MainloopSm100TmaUmmaWarpSpecializedILi8ELi2ELi4ENS5_IJNS4_1CILi1EEESB_SB_EEEEENS5_IJNSA_ILi64EEENSA_ILi128EEESF_EEEaNS5_IJlSB_lEEEaNS5_IJSB_llEEENS4_8TiledMMAINS4_8MMA_AtomIJNS4_15SM100_MMA_S8_SSIaaiLi64ELi128ELNS4_4UMMA5MajorE0ELSN_1ELNSM_8SaturateE0EEEEEENS4_6LayoutISC_NS5_IJNSA_ILi0EEESS_SS_EEEEENS5_IJNS4_10UnderscoreESV_SV_EEEEENS4_13SM90_TMA_LOADENS4_14ComposedLayoutINS4_7SwizzleILi3ELi4ELi3EEENS4_18smem_ptr_flag_bitsILi8EEENSR_INS5_IJNSA_ILi8EEESF_EEENS5_IJSF_SB_EEEEEEEvNS4_8identityESY_NSZ_IS11_S13_NSR_INS5_IJSF_S14_EEENS5_IJSB_SF_EEEEEEEvS19_EENS_8epilogue10collective18CollectiveEpilogueINS1F_23Sm100TmaWarpSpecializedILi2ELi2ELi32ELb0ELb0EEEJSG_NS5_IJNSR_ISE_SB_EES1K_EEEaSH_aSH_NS1F_6fusion15FusionCallbacksIS1J_NS1M_17LinearCombinationIaiaiLNS_15FloatRoundStyleE2EEESG_S1L_JEEENS4_5SM1004TMEM4LOAD26SM100_TMEM_LOAD_16dp32b32xESY_NSZ_INS10_ILi2ELi4ELi3EEES13_NSR_INS5_IJS14_SE_EEENS5_IJSE_SB_EEEEEEENS4_39AutoVectorizingCopyWithAssumedAlignmentILi128EEENS4_14SM90_TMA_STOREES20_S22_S22_EEEvvEEEEvNT_6ParamsE:
        .type           _ZN7cutlass13device_kernelINS_4gemm6kernel13GemmUniversalIN4cute5tupleIJiiiiEEENS1_10collective13CollectiveMmaINS1_35MainloopSm100TmaUmmaWarpSpecializedILi8ELi2ELi4ENS5_IJNS4_1CILi1EEESB_SB_EEEEENS5_IJNSA_ILi64EEENSA_ILi128EEESF_EEEaNS5_IJlSB_lEEEaNS5_IJSB_llEEENS4_8TiledMMAINS4_8MMA_AtomIJNS4_15SM100_MMA_S8_SSIaaiLi64ELi128ELNS4_4UMMA5MajorE0ELSN_1ELNSM_8SaturateE0EEEEEENS4_6LayoutISC_NS5_IJNSA_ILi0EEESS_SS_EEEEENS5_IJNS4_10UnderscoreESV_SV_EEEEENS4_13SM90_TMA_LOADENS4_14ComposedLayoutINS4_7SwizzleILi3ELi4ELi3EEENS4_18smem_ptr_flag_bitsILi8EEENSR_INS5_IJNSA_ILi8EEESF_EEENS5_IJSF_SB_EEEEEEEvNS4_8identityESY_NSZ_IS11_S13_NSR_INS5_IJSF_S14_EEENS5_IJSB_SF_EEEEEEEvS19_EENS_8epilogue10collective18CollectiveEpilogueINS1F_23Sm100TmaWarpSpecializedILi2ELi2ELi32ELb0ELb0EEEJSG_NS5_IJNSR_ISE_SB_EES1K_EEEaSH_aSH_NS1F_6fusion15FusionCallbacksIS1J_NS1M_17LinearCombinationIaiaiLNS_15FloatRoundStyleE2EEESG_S1L_JEEENS4_5SM1004TMEM4LOAD26SM100_TMEM_LOAD_16dp32b32xESY_NSZ_INS10_ILi2ELi4ELi3EEES13_NSR_INS5_IJS14_SE_EEENS5_IJSE_SB_EEEEEEENS4_39AutoVectorizingCopyWithAssumedAlignmentILi128EEENS4_14SM90_TMA_STOREES20_S22_S22_EEEvvEEEEvNT_6ParamsE,@function
        .size           _ZN7cutlass13device_kernelINS_4gemm6kernel13GemmUniversalIN4cute5tupleIJiiiiEEENS1_10collective13CollectiveMmaINS1_35MainloopSm100TmaUmmaWarpSpecializedILi8ELi2ELi4ENS5_IJNS4_1CILi1EEESB_SB_EEEEENS5_IJNSA_ILi64EEENSA_ILi128EEESF_EEEaNS5_IJlSB_lEEEaNS5_IJSB_llEEENS4_8TiledMMAINS4_8MMA_AtomIJNS4_15SM100_MMA_S8_SSIaaiLi64ELi128ELNS4_4UMMA5MajorE0ELSN_1ELNSM_8SaturateE0EEEEEENS4_6LayoutISC_NS5_IJNSA_ILi0EEESS_SS_EEEEENS5_IJNS4_10UnderscoreESV_SV_EEEEENS4_13SM90_TMA_LOADENS4_14ComposedLayoutINS4_7SwizzleILi3ELi4ELi3EEENS4_18smem_ptr_flag_bitsILi8EEENSR_INS5_IJNSA_ILi8EEESF_EEENS5_IJSF_SB_EEEEEEEvNS4_8identityESY_NSZ_IS11_S13_NSR_INS5_IJSF_S14_EEENS5_IJSB_SF_EEEEEEEvS19_EENS_8epilogue10collective18CollectiveEpilogueINS1F_23Sm100TmaWarpSpecializedILi2ELi2ELi32ELb0ELb0EEEJSG_NS5_IJNSR_ISE_SB_EES1K_EEEaSH_aSH_NS1F_6fusion15FusionCallbacksIS1J_NS1M_17LinearCombinationIaiaiLNS_15FloatRoundStyleE2EEESG_S1L_JEEENS4_5SM1004TMEM4LOAD26SM100_TMEM_LOAD_16dp32b32xESY_NSZ_INS10_ILi2ELi4ELi3EEES13_NSR_INS5_IJS14_SE_EEENS5_IJSE_SB_EEEEEEENS4_39AutoVectorizingCopyWithAssumedAlignmentILi128EEENS4_14SM90_TMA_STOREES20_S22_S22_EEEvvEEEEvNT_6ParamsE,(.L_x_154 - _ZN7cutlass13device_kernelINS_4gemm6kernel13GemmUniversalIN4cute5tupleIJiiiiEEENS1_10collective13CollectiveMmaINS1_35MainloopSm100TmaUmmaWarpSpecializedILi8ELi2ELi4ENS5_IJNS4_1CILi1EEESB_SB_EEEEENS5_IJNSA_ILi64EEENSA_ILi128EEESF_EEEaNS5_IJlSB_lEEEaNS5_IJSB_llEEENS4_8TiledMMAINS4_8MMA_AtomIJNS4_15SM100_MMA_S8_SSIaaiLi64ELi128ELNS4_4UMMA5MajorE0ELSN_1ELNSM_8SaturateE0EEEEEENS4_6LayoutISC_NS5_IJNSA_ILi0EEESS_SS_EEEEENS5_IJNS4_10UnderscoreESV_SV_EEEEENS4_13SM90_TMA_LOADENS4_14ComposedLayoutINS4_7SwizzleILi3ELi4ELi3EEENS4_18smem_ptr_flag_bitsILi8EEENSR_INS5_IJNSA_ILi8EEESF_EEENS5_IJSF_SB_EEEEEEEvNS4_8identityESY_NSZ_IS11_S13_NSR_INS5_IJSF_S14_EEENS5_IJSB_SF_EEEEEEEvS19_EENS_8epilogue10collective18CollectiveEpilogueINS1F_23Sm100TmaWarpSpecializedILi2ELi2ELi32ELb0ELb0EEEJSG_NS5_IJNSR_ISE_SB_EES1K_EEEaSH_aSH_NS1F_6fusion15FusionCallbacksIS1J_NS1M_17LinearCombinationIaiaiLNS_15FloatRoundStyleE2EEESG_S1L_JEEENS4_5SM1004TMEM4LOAD26SM100_TMEM_LOAD_16dp32b32xESY_NSZ_INS10_ILi2ELi4ELi3EEES13_NSR_INS5_IJS14_SE_EEENS5_IJSE_SB_EEEEEEENS4_39AutoVectorizingCopyWithAssumedAlignmentILi128EEENS4_14SM90_TMA_STOREES20_S22_S22_EEEvvEEEEvNT_6ParamsE)
        .other          _ZN7cutlass13device_kernelINS_4gemm6kernel13GemmUniversalIN4cute5tupleIJiiiiEEENS1_10collective13CollectiveMmaINS1_35MainloopSm100TmaUmmaWarpSpecializedILi8ELi2ELi4ENS5_IJNS4_1CILi1EEESB_SB_EEEEENS5_IJNSA_ILi64EEENSA_ILi128EEESF_EEEaNS5_IJlSB_lEEEaNS5_IJSB_llEEENS4_8TiledMMAINS4_8MMA_AtomIJNS4_15SM100_MMA_S8_SSIaaiLi64ELi128ELNS4_4UMMA5MajorE0ELSN_1ELNSM_8SaturateE0EEEEEENS4_6LayoutISC_NS5_IJNSA_ILi0EEESS_SS_EEEEENS5_IJNS4_10UnderscoreESV_SV_EEEEENS4_13SM90_TMA_LOADENS4_14ComposedLayoutINS4_7SwizzleILi3ELi4ELi3EEENS4_18smem_ptr_flag_bitsILi8EEENSR_INS5_IJNSA_ILi8EEESF_EEENS5_IJSF_SB_EEEEEEEvNS4_8identityESY_NSZ_IS11_S13_NSR_INS5_IJSF_S14_EEENS5_IJSB_SF_EEEEEEEvS19_EENS_8epilogue10collective18CollectiveEpilogueINS1F_23Sm100TmaWarpSpecializedILi2ELi2ELi32ELb0ELb0EEEJSG_NS5_IJNSR_ISE_SB_EES1K_EEEaSH_aSH_NS1F_6fusion15FusionCallbacksIS1J_NS1M_17LinearCombinationIaiaiLNS_15FloatRoundStyleE2EEESG_S1L_JEEENS4_5SM1004TMEM4LOAD26SM100_TMEM_LOAD_16dp32b32xESY_NSZ_INS10_ILi2ELi4ELi3EEES13_NSR_INS5_IJS14_SE_EEENS5_IJSE_SB_EEEEEEENS4_39AutoVectorizingCopyWithAssumedAlignmentILi128EEENS4_14SM90_TMA_STOREES20_S22_S22_EEEvvEEEEvNT_6ParamsE,@"STO_CUDA_ENTRY STV_DEFAULT"
_ZN7cutlass13device_kernelINS_4gemm6kernel13GemmUniversalIN4cute5tupleIJiiiiEEENS1_10collective13CollectiveMmaINS1_35MainloopSm100TmaUmmaWarpSpecializedILi8ELi2ELi4ENS5_IJNS4_1CILi1EEESB_SB_EEEEENS5_IJNSA_ILi64EEENSA_ILi128EEESF_EEEaNS5_IJlSB_lEEEaNS5_IJSB_llEEENS4_8TiledMMAINS4_8MMA_AtomIJNS4_15SM100_MMA_S8_SSIaaiLi64ELi128ELNS4_4UMMA5MajorE0ELSN_1ELNSM_8SaturateE0EEEEEENS4_6LayoutISC_NS5_IJNSA_ILi0EEESS_SS_EEEEENS5_IJNS4_10UnderscoreESV_SV_EEEEENS4_13SM90_TMA_LOADENS4_14ComposedLayoutINS4_7SwizzleILi3ELi4ELi3EEENS4_18smem_ptr_flag_bitsILi8EEENSR_INS5_IJNSA_ILi8EEESF_EEENS5_IJSF_SB_EEEEEEEvNS4_8identityESY_NSZ_IS11_S13_NSR_INS5_IJSF_S14_EEENS5_IJSB_SF_EEEEEEEvS19_EENS_8epilogue10collective18CollectiveEpilogueINS1F_23Sm100TmaWarpSpecializedILi2ELi2ELi32ELb0ELb0EEEJSG_NS5_IJNSR_ISE_SB_EES1K_EEEaSH_aSH_NS1F_6fusion15FusionCallbacksIS1J_NS1M_17LinearCombinationIaiaiLNS_15FloatRoundStyleE2EEESG_S1L_JEEENS4_5SM1004TMEM4LOAD26SM100_TMEM_LOAD_16dp32b32xESY_NSZ_INS10_ILi2ELi4ELi3EEES13_NSR_INS5_IJS14_SE_EEENS5_IJSE_SB_EEEEEEENS4_39AutoVectorizingCopyWithAssumedAlignmentILi128EEENS4_14SM90_TMA_STOREES20_S22_S22_EEEvvEEEEvNT_6ParamsE:
[----:B------:R-:W1:Y:S01]  /*0000*/  LDC R1, c[0x0][0x37c] ;  /* 0x0000df00ff017b82 */ /* 0x000e620000000800 */
[----:B------:R-:W2:Y:S01]  /*0010*/  S2R R103, SR_TID.X ;  /* 0x0000000000677919 */ /* 0x000ea20000002100 */
[----:B------:R-:W3:Y:S01]  /*0020*/  LDCU.64 UR4, c[0x0][0x890] ;  /* 0x00011200ff0477ac */ /* 0x000ee20008000a00 */
[----:B------:R-:W-:Y:S02]  /*0030*/  PRMT R91, RZ, 0x7610, R91 ;  /* 0x00007610ff5b7816 */ /* 0x000fe4000000005b */
[----:B------:R-:W-:Y:S01]  /*0040*/  ELECT P5, URZ, PT ;  /* 0x0000000000ff782f */ /* 0x000fe200038a0000 */
[----:B------:R-:W4:Y:S01]  /*0050*/  LDCU.64 UR46, c[0x0][0x358] ;  /* 0x00006b00ff2e77ac */ /* 0x000f220008000a00 */
[----:B---3--:R-:W-:-:S04]  /*0060*/  UISETP.NE.U32.AND UP0, UPT, UR4, URZ, UPT ;  /* 0x000000ff0400728c */ /* 0x008fc8000bf05070 */
[----:B------:R-:W-:Y:S01]  /*0070*/  UISETP.NE.AND.EX UP0, UPT, UR5, URZ, UPT, UP0 ;  /* 0x000000ff0500728c */ /* 0x000fe2000bf05300 */
[----:B--2---:R-:W-:-:S05]  /*0080*/  SHF.R.U32.HI R96, RZ, 0x5, R103 ;  /* 0x00000005ff607819 */ /* 0x004fca0000011667 */
[----:B------:R-:W2:Y:S02]  /*0090*/  SHFL.IDX PT, R0, R96, RZ, 0x1f ;  /* 0x00001fff60007589 */ /* 0x000ea400000e0000 */
[----:B--2---:R-:W-:Y:S01]  /*00a0*/  R2UR UR8, R0 ;  /* 0x00000000000872ca */ /* 0x004fe200000e0000 */
[----:B-1--4-:R-:W-:-:S14]  /*00b0*/  BRA.U UP0, `(.L_x_0) ;  /* 0x00000001002c7547 */ /* 0x012fdc000b800000 */
[----:B------:R-:W1:Y:S02]  /*00c0*/  LDCU.64 UR6, c[0x0][0x888] ;  /* 0x00011100ff0677ac */ /* 0x000e640008000a00 */
[----:B-1----:R-:W-:-:S04]  /*00d0*/  UISETP.NE.U32.AND UP0, UPT, UR6, URZ, UPT ;  /* 0x000000ff0600728c */ /* 0x002fc8000bf05070 */
[----:B------:R-:W-:-:S09]  /*00e0*/  UISETP.NE.AND.EX UP0, UPT, UR7, URZ, UPT, UP0 ;  /* 0x000000ff0700728c */ /* 0x000fd2000bf05300 */
[----:B------:R-:W-:Y:S05]  /*00f0*/  BRA.U !UP0, `(.L_x_1) ;  /* 0x0000000108107547 */ /* 0x000fea000b800000 */
[----:B------:R-:W1:Y:S02]  /*0100*/  LDC.64 R50, c[0x0][0x888] ;  /* 0x00022200ff327b82 */ /* 0x000e640000000a00 */
[----:B-1----:R1:W5:Y:S01]  /*0110*/  LDG.E R50, desc[UR46][R50.64] ;  /* 0x0000002e32327981 */ /* 0x002362000c1e1900 */
[----:B------:R-:W-:Y:S01]  /*0120*/  HFMA2 R91, -RZ, RZ, 0, 5.9604644775390625e-08 ;  /* 0x00000001ff5b7431 */ /* 0x000fe200000001ff */
[----:B------:R-:W-:Y:S05]  /*0130*/  BRA `(.L_x_0) ;  /* 0x00000000000c7947 */ /* 0x000fea0003800000 */
.L_x_1:
[----:B------:R-:W1:Y:S01]  /*0140*/  LDCU UR6, c[0x0][0x880] ;  /* 0x00011000ff0677ac */ /* 0x000e620008000800 */
[----:B------:R-:W-:Y:S01]  /*0150*/  HFMA2 R91, -RZ, RZ, 0, 5.9604644775390625e-08 ;  /* 0x00000001ff5b7431 */ /* 0x000fe200000001ff */
[----:B-1----:R-:W-:-:S07]  /*0160*/  MOV R50, UR6 ;  /* 0x0000000600327c02 */ /* 0x002fce0008000f00 */
.L_x_0:
[----:B------:R-:W2:Y:S02]  /*0170*/  LDCU.64 UR6, c[0x0][0x8b0] ;  /* 0x00011600ff0677ac */ /* 0x000ea40008000a00 */
[----:B--2---:R-:W-:-:S04]  /*0180*/  UISETP.NE.U32.AND UP0, UPT, UR6, URZ, UPT ;  /* 0x000000ff0600728c */ /* 0x004fc8000bf05070 */
[----:B------:R-:W-:-:S09]  /*0190*/  UISETP.NE.AND.EX UP0, UPT, UR7, URZ, UPT, UP0 ;  /* 0x000000ff0700728c */ /* 0x000fd2000bf05300 */
[----:B------:R-:W-:Y:S05]  /*01a0*/  BRA.U UP0, `(.L_x_2) ;  /* 0x0000000100247547 */ /* 0x000fea000b800000 */
[----:B------:R-:W2:Y:S02]  /*01b0*/  LDCU.64 UR6, c[0x0][0x8a8] ;  /* 0x00011500ff0677ac */ /* 0x000ea40008000a00 */
[----:B--2---:R-:W-:-:S04]  /*01c0*/  UISETP.NE.U32.AND UP0, UPT, UR6, URZ, UPT ;  /* 0x000000ff0600728c */ /* 0x004fc8000bf05070 */
[----:B------:R-:W-:-:S09]  /*01d0*/  UISETP.NE.AND.EX UP0, UPT, UR7, URZ, UPT, UP0 ;  /* 0x000000ff0700728c */ /* 0x000fd2000bf05300 */
[----:B------:R-:W-:Y:S05]  /*01e0*/  BRA.U !UP0, `(.L_x_3) ;  /* 0x00000001080c7547 */ /* 0x000fea000b800000 */
[----:B------:R-:W2:Y:S02]  /*01f0*/  LDC.64 R2, c[0x0][0x8a8] ;  /* 0x00022a00ff027b82 */ /* 0x000ea40000000a00 */
[----:B--2---:R2:W5:Y:S01]  /*0200*/  LDG.E R47, desc[UR46][R2.64] ;  /* 0x0000002e022f7981 */ /* 0x004562000c1e1900 */
[----:B------:R-:W-:Y:S05]  /*0210*/  BRA `(.L_x_2) ;  /* 0x0000000000087947 */ /* 0x000fea0003800000 */
.L_x_3:
[----:B------:R-:W2:Y:S02]  /*0220*/  LDCU UR6, c[0x0][0x8a0] ;  /* 0x00011400ff0677ac */ /* 0x000ea40008000800 */
[----:B--2---:R-:W-:Y:S02]  /*0230*/  MOV R47, UR6 ;  /* 0x00000006002f7c02 */ /* 0x004fe40008000f00 */
.L_x_2:
[----:B------:R-:W-:Y:S01]  /*0240*/  IMAD.U32 R0, RZ, RZ, UR8 ;  /* 0x00000008ff007e24 */ /* 0x000fe2000f8e00ff */
[----:B------:R-:W-:Y:S04]  /*0250*/  BSSY.RECONVERGENT B0, `(.L_x_4) ;  /* 0x000000c000007945 */ /* 0x000fe80003800200 */
[C---:B------:R-:W-:Y:S02]  /*0260*/  ISETP.NE.OR P1, PT, R0.reuse, 0x1, !P5 ;  /* 0x000000010000780c */ /* 0x040fe40006f25670 */
[----:B------:R-:W-:-:S11]  /*0270*/  ISETP.NE.OR P0, PT, R0, 0x3, !P5 ;  /* 0x000000030000780c */ /* 0x000fd60006f05670 */
[----:B------:R-:W-:Y:S05]  /*0280*/  @P1 BRA `(.L_x_5) ;  /* 0x0000000000201947 */ /* 0x000fea0003800000 */
[----:B------:R-:W3:Y:S02]  /*0290*/  LDCU.64 UR6, c[0x0][0x348] ;  /* 0x00006900ff0677ac */ /* 0x000ee40008000a00 */
[----:B---3--:R-:W-:Y:S02]  /*02a0*/  UIADD3 UR10, UP1, UPT, UR6, 0x80, URZ ;  /* 0x00000080060a7890 */ /* 0x008fe4000ff3e0ff */
[----:B------:R-:W-:Y:S02]  /*02b0*/  UIADD3 UR6, UP0, UPT, UR6, 0x180, URZ ;  /* 0x0000018006067890 */ /* 0x000fe4000ff1e0ff */
[----:B------:R-:W-:Y:S02]  /*02c0*/  UIADD3.X UR11, UPT, UPT, URZ, UR7, URZ, UP1, !UPT ;  /* 0x00000007ff0b7290 */ /* 0x000fe40008ffe4ff */
[----:B------:R-:W-:-:S07]  /*02d0*/  UIADD3.X UR7, UPT, UPT, URZ, UR7, URZ, UP0, !UPT ;  /* 0x00000007ff077290 */ /* 0x000fce00087fe4ff */
[----:B------:R3:W-:Y:S02]  /*02e0*/  UTMACCTL.PF [UR10] ;  /* 0x000000000a0079b9 */ /* 0x0007e40008040000 */
[----:B------:R3:W-:Y:S02]  /*02f0*/  UTMACCTL.PF [UR6] ;  /* 0x00000000060079b9 */ /* 0x0007e40008040000 */
[----:B---3--:R-:W-:Y:S01]  /*0300*/  NOP ;  /* 0x0000000000007918 */ /* 0x008fe20000000000 */
.L_x_5:
[----:B------:R-:W-:Y:S05]  /*0310*/  BSYNC.RECONVERGENT B0 ;  /* 0x0000000000007941 */ /* 0x000fea0003800200 */
.L_x_4:
[----:B------:R-:W-:Y:S04]  /*0320*/  BSSY.RECONVERGENT B0, `(.L_x_6) ;  /* 0x000000a000007945 */ /* 0x000fe80003800200 */
        /* <DEDUP_REMOVED lines=9> */
.L_x_7:
[----:B------:R-:W-:Y:S05]  /*03c0*/  BSYNC.RECONVERGENT B0 ;  /* 0x0000000000007941 */ /* 0x000fea0003800200 */
.L_x_6:
[----:B------:R-:W3:Y:S01]  /*03d0*/  LDCU.64 UR6, c[0x0][0x888] ;  /* 0x00011100ff0677ac */ /* 0x000ee20008000a00 */
[----:B------:R-:W-:Y:S02]  /*03e0*/  UISETP.EQ.U32.AND UP1, UPT, UR4, URZ, UPT ;  /* 0x000000ff0400728c */ /* 0x000fe4000bf22070 */
[----:B------:R-:W-:Y:S02]  /*03f0*/  UPLOP3.LUT UP2, UPT, UPT, UPT, UPT, 0x80, 0x8 ;  /* 0x000000000008789c */ /* 0x000fe40003f4f070 */
[----:B---3--:R-:W-:-:S04]  /*0400*/  UISETP.NE.U32.AND UP0, UPT, UR6, URZ, UPT ;  /* 0x000000ff0600728c */ /* 0x008fc8000bf05070 */
[----:B------:R-:W-:-:S04]  /*0410*/  UISETP.NE.AND.EX UP0, UPT, UR7, URZ, UPT, UP0 ;  /* 0x000000ff0700728c */ /* 0x000fc8000bf05300 */
[----:B------:R-:W-:-:S04]  /*0420*/  UISETP.EQ.OR.EX UP3, UPT, UR5, URZ, !UP0, UP1 ;  /* 0x000000ff0500728c */ /* 0x000fc8000c762710 */
[----:B------:R-:W-:-:S05]  /*0430*/  UP2UR UR50, UPR, URZ, 0x8 ;  /* 0x00000008ff327883 */ /* 0x000fca0008000000 */
[----:B------:R-:W-:Y:S07]  /*0440*/  BRA.U !UP3, `(.L_x_8) ;  /* 0x000000010b207547 */ /* 0x000fee000b800000 */
[----:B-----5:R-:W-:Y:S01]  /*0450*/  R2UR UR6, R50 ;  /* 0x00000000320672ca */ /* 0x020fe200000e0000 */
[----:B------:R-:W-:Y:S02]  /*0460*/  UISETP.NE.U32.AND UP2, UPT, UR4, URZ, UPT ;  /* 0x000000ff0400728c */ /* 0x000fe4000bf45070 */
[----:B------:R-:W-:Y:S02]  /*0470*/  USEL UR4, URZ, 0xffffffff, UP0 ;  /* 0xffffffffff047887 */ /* 0x000fe40008000000 */
[----:B------:R-:W-:-:S08]  /*0480*/  UISETP.NE.AND.EX UP2, UPT, UR5, URZ, UPT, UP2 ;  /* 0x000000ff0500728c */ /* 0x000fd0000bf45320 */
[----:B------:R-:W-:-:S04]  /*0490*/  UISETP.NE.AND UP1, UPT, UR6, URZ, UPT ;  /* 0x000000ff0600728c */ /* 0x000fc8000bf25270 */
[----:B------:R-:W-:-:S04]  /*04a0*/  @!UP2 USEL UR4, URZ, 0xffffffff, UP1 ;  /* 0xffffffffff04a887 */ /* 0x000fc80008800000 */
[----:B------:R-:W-:-:S04]  /*04b0*/  ULOP3.LUT UR4, UR4, 0x1, URZ, 0xc0, !UPT ;  /* 0x0000000104047892 */ /* 0x000fc8000f8ec0ff */
[----:B------:R-:W-:-:S11]  /*04c0*/  UISETP.NE.U32.AND UP2, UPT, UR4, 0x1, UPT ;  /* 0x000000010400788c */ /* 0x000fd6000bf45070 */
.L_x_8:
[----:B--2---:R-:W2:Y:S01]  /*04d0*/  SHFL.IDX PT, R2, R96, RZ, 0x1f ;  /* 0x00001fff60027589 */ /* 0x004ea200000e0000 */
[----:B------:R-:W-:-:S04]  /*04e0*/  UISETP.NE.AND UP1, UPT, UR8, 0x2, UPT ;  /* 0x000000020800788c */ /* 0x000fc8000bf25270 */
[----:B------:R-:W-:Y:S01]  /*04f0*/  USEL UR6, URZ, 0x1, UP1 ;  /* 0x00000001ff067887 */ /* 0x000fe20008800000 */
[----:B--2---:R-:W-:-:S13]  /*0500*/  ISETP.NE.AND P0, PT, R2, RZ, PT ;  /* 0x000000ff0200720c */ /* 0x004fda0003f05270 */
[----:B------:R-:W-:Y:S05]  /*0510*/  @P0 BRA `(.L_x_9) ;  /* 0x0000000000680947 */ /* 0x000fea0003800000 */
[----:B------:R-:W2:Y:S01]  /*0520*/  S2UR UR5, SR_CgaCtaId ;  /* 0x00000000000579c3 */ /* 0x000ea20000008800 */
[----:B------:R-:W-:Y:S01]  /*0530*/  UMOV UR7, 0x400 ;  /* 0x0000040000077882 */ /* 0x000fe20000000000 */
[----:B------:R-:W-:Y:S01]  /*0540*/  UMOV UR4, 0x1 ;  /* 0x0000000100047882 */ /* 0x000fe20000000000 */
[----:B------:R-:W-:Y:S01]  /*0550*/  ELECT P0, URZ, PT ;  /* 0x0000000000ff782f */ /* 0x000fe20003800000 */
[----:B------:R-:W-:-:S04]  /*0560*/  UIADD3 UR10, UPT, UPT, -UR4, 0x100000, URZ ;  /* 0x00100000040a7890 */ /* 0x000fc8000fffe1ff */
[----:B------:R-:W-:Y:S02]  /*0570*/  USHF.L.U32 UR11, UR10, 0xb, URZ ;  /* 0x0000000b0a0b7899 */ /* 0x000fe400080006ff */
[----:B------:R-:W-:Y:S02]  /*0580*/  USHF.L.U32 UR10, UR10, 0x1, URZ ;  /* 0x000000010a0a7899 */ /* 0x000fe400080006ff */
[----:B--2---:R-:W-:Y:S01]  /*0590*/  ULEA UR5, UR5, UR7, 0x18 ;  /* 0x0000000705057291 */ /* 0x004fe2000f8ec0ff */
[----:B------:R-:W2:Y:S11]  /*05a0*/  FENCE.VIEW.ASYNC.S ;  /* 0x00000000000073c6 */ /* 0x000eb60000000000 */
[----:B--2---:R2:W3:Y:S01]  /*05b0*/  SYNCS.EXCH.64 URZ, [UR5], UR10 ;  /* 0x0000000a05ff75b2 */ /* 0x0044e20008000100 */
[----:B------:R2:W4:Y:S01]  /*05c0*/  SYNCS.EXCH.64 URZ, [UR5+0x40], UR10 ;  /* 0x0000400a05ff75b2 */ /* 0x0005220008000100 */
[----:B------:R2:W1:Y:S01]  /*05d0*/  SYNCS.EXCH.64 URZ, [UR5+0x8], UR10 ;  /* 0x0000080a05ff75b2 */ /* 0x0004620008000100 */
        /* <DEDUP_REMOVED lines=12> */
[----:B------:R2:W1:Y:S02]  /*06a0*/  SYNCS.EXCH.64 URZ, [UR5+0x78], UR10 ;  /* 0x0000780a05ff75b2 */ /* 0x0004640008000100 */
[----:B--2---:R-:W-:Y:S01]  /*06b0*/  NOP ;  /* 0x0000000000007918 */ /* 0x004fe20000000000 */
.L_x_9:
[----:B------:R-:W2:Y:S01]  /*06c0*/  SHFL.IDX PT, R2, R96, RZ, 0x1f ;  /* 0x00001fff60027589 */ /* 0x000ea200000e0000 */
[----:B------:R-:W-:Y:S01]  /*06d0*/  NOP ;  /* 0x0000000000007918 */ /* 0x000fe20000000000 */
[----:B--2---:R-:W-:-:S13]  /*06e0*/  ISETP.NE.AND P0, PT, R2, 0x1, PT ;  /* 0x000000010200780c */ /* 0x004fda0003f05270 */
[----:B------:R-:W-:Y:S05]  /*06f0*/  @P0 BRA `(.L_x_10) ;  /* 0x0000000000480947 */ /* 0x000fea0003800000 */
[----:B------:R-:W2:Y:S01]  /*0700*/  S2UR UR7, SR_CgaCtaId ;  /* 0x00000000000779c3 */ /* 0x000ea20000008800 */
[----:B------:R-:W-:Y:S01]  /*0710*/  UMOV UR9, 0x400 ;  /* 0x0000040000097882 */ /* 0x000fe20000000000 */
[----:B------:R-:W-:Y:S01]  /*0720*/  UMOV UR5, 0x20 ;  /* 0x0000002000057882 */ /* 0x000fe20000000000 */
[----:B------:R-:W-:Y:S01]  /*0730*/  UMOV UR4, 0x80 ;  /* 0x0000008000047882 */ /* 0x000fe20000000000 */
[----:B------:R-:W-:-:S04]  /*0740*/  UIADD3 UR10, UPT, UPT, -UR5, 0x100000, URZ ;  /* 0x00100000050a7890 */ /* 0x000fc8000fffe1ff */
[----:B------:R-:W-:Y:S02]  /*0750*/  USHF.L.U32 UR11, UR10, 0xb, URZ ;  /* 0x0000000b0a0b7899 */ /* 0x000fe400080006ff */
[----:B------:R-:W-:Y:S02]  /*0760*/  USHF.L.U32 UR10, UR10, 0x1, URZ ;  /* 0x000000010a0a7899 */ /* 0x000fe400080006ff */
[----:B------:R-:W-:-:S04]  /*0770*/  UIADD3 UR4, UPT, UPT, -UR4, 0x100000, URZ ;  /* 0x0010000004047890 */ /* 0x000fc8000fffe1ff */
[----:B------:R-:W-:Y:S02]  /*0780*/  USHF.L.U32 UR5, UR4, 0xb, URZ ;  /* 0x0000000b04057899 */ /* 0x000fe400080006ff */
[----:B------:R-:W-:Y:S01]  /*0790*/  USHF.L.U32 UR4, UR4, 0x1, URZ ;  /* 0x0000000104047899 */ /* 0x000fe200080006ff */
[----:B------:R-:W-:Y:S01]  /*07a0*/  ELECT P0, URZ, PT ;  /* 0x0000000000ff782f */ /* 0x000fe20003800000 */
[----:B--2---:R-:W-:Y:S01]  /*07b0*/  ULEA UR7, UR7, UR9, 0x18 ;  /* 0x0000000907077291 */ /* 0x004fe2000f8ec0ff */
[----:B------:R-:W2:Y:S11]  /*07c0*/  FENCE.VIEW.ASYNC.S ;  /* 0x00000000000073c6 */ /* 0x000eb60000000000 */
[----:B--2---:R2:W1:Y:S01]  /*07d0*/  SYNCS.EXCH.64 URZ, [UR7+0x80], UR10 ;  /* 0x0000800a07ff75b2 */ /* 0x0044620008000100 */
[----:B------:R2:W1:Y:S01]  /*07e0*/  SYNCS.EXCH.64 URZ, [UR7+0x90], UR4 ;  /* 0x0000900407ff75b2 */ /* 0x0004620008000100 */
[----:B------:R2:W1:Y:S01]  /*07f0*/  SYNCS.EXCH.64 URZ, [UR7+0x88], UR10 ;  /* 0x0000880a07ff75b2 */ /* 0x0004620008000100 */
[----:B------:R2:W1:Y:S01]  /*0800*/  SYNCS.EXCH.64 URZ, [UR7+0x98], UR4 ;  /* 0x0000980407ff75b2 */ /* 0x0004620008000100 */
[----:B------:R-:W-:Y:S01]  /*0810*/  NOP ;  /* 0x0000000000007918 */ /* 0x000fe20000000000 */
.L_x_10:
[----:B------:R-:W3:Y:S01]  /*0820*/  SHFL.IDX PT, R2, R96, RZ, 0x1f ;  /* 0x00001fff60027589 */ /* 0x000ee200000e0000 */
[----:B------:R-:W-:Y:S01]  /*0830*/  NOP ;  /* 0x0000000000007918 */ /* 0x000fe20000000000 */
[----:B---3--:R-:W-:-:S13]  /*0840*/  ISETP.NE.AND P0, PT, R2, 0x3, PT ;  /* 0x000000030200780c */ /* 0x008fda0003f05270 */
[----:B------:R-:W-:Y:S05]  /*0850*/  @P0 BRA `(.L_x_11) ;  /* 0x0000000000300947 */ /* 0x000fea0003800000 */
[----:B--2---:R-:W2:Y:S01]  /*0860*/  S2UR UR5, SR_CgaCtaId ;  /* 0x00000000000579c3 */ /* 0x004ea20000008800 */
        /* <DEDUP_REMOVED lines=8> */
[----:B--2---:R3:W2:Y:S01]  /*08f0*/  SYNCS.EXCH.64 URZ, [UR5+0xa0], UR10 ;  /* 0x0000a00a05ff75b2 */ /* 0x0046a20008000100 */
[----:B------:R3:W1:Y:S02]  /*0900*/  SYNCS.EXCH.64 URZ, [UR5+0xa8], UR10 ;  /* 0x0000a80a05ff75b2 */ /* 0x0006640008000100 */
[----:B---3--:R-:W-:Y:S01]  /*0910*/  NOP ;  /* 0x0000000000007918 */ /* 0x008fe20000000000 */
.L_x_11:
[----:B------:R-:W3:Y:S01]  /*0920*/  SHFL.IDX PT, R2, R96, RZ, 0x1f ;  /* 0x00001fff60027589 */ /* 0x000ee200000e0000 */
[----:B------:R-:W-:Y:S01]  /*0930*/  NOP ;  /* 0x0000000000007918 */ /* 0x000fe20000000000 */
[----:B---3--:R-:W-:-:S13]  /*0940*/  ISETP.NE.AND P0, PT, R2, 0x4, PT ;  /* 0x000000040200780c */ /* 0x008fda0003f05270 */
[----:B------:R-:W-:Y:S05]  /*0950*/  @P0 BRA `(.L_x_12) ;  /* 0x00000000004c0947 */ /* 0x000fea0003800000 */
[----:B--2---:R-:W2:Y:S01]  /*0960*/  S2UR UR5, SR_CgaCtaId ;  /* 0x00000000000579c3 */ /* 0x004ea20000008800 */
[----:B------:R-:W-:Y:S01]  /*0970*/  UMOV UR9, 0x100 ;  /* 0x0000010000097882 */ /* 0x000fe20000000000 */
[----:B------:R-:W-:Y:S01]  /*0980*/  UMOV UR7, 0x400 ;  /* 0x0000040000077882 */ /* 0x000fe20000000000 */
[----:B------:R-:W-:Y:S01]  /*0990*/  USEL UR9, UR9, 0xe0, UP2 ;  /* 0x000000e009097887 */ /* 0x000fe20009000000 */
[----:B------:R-:W-:Y:S01]  /*09a0*/  UMOV UR4, 0x1 ;  /* 0x0000000100047882 */ /* 0x000fe20000000000 */
[----:B------:R-:W-:Y:S01]  /*09b0*/  ELECT P0, URZ, PT ;  /* 0x0000000000ff782f */ /* 0x000fe20003800000 */
[----:B------:R-:W-:-:S04]  /*09c0*/  UIADD3 UR10, UPT, UPT, -UR4, 0x100000, URZ ;  /* 0x00100000040a7890 */ /* 0x000fc8000fffe1ff */
[----:B------:R-:W-:Y:S02]  /*09d0*/  USHF.L.U32 UR11, UR10, 0xb, URZ ;  /* 0x0000000b0a0b7899 */ /* 0x000fe400080006ff */
[----:B------:R-:W-:Y:S02]  /*09e0*/  USHF.L.U32 UR10, UR10, 0x1, URZ ;  /* 0x000000010a0a7899 */ /* 0x000fe400080006ff */
[----:B------:R-:W-:-:S04]  /*09f0*/  UIADD3 UR12, UPT, UPT, -UR9, 0x100000, URZ ;  /* 0x00100000090c7890 */ /* 0x000fc8000fffe1ff */
[----:B------:R-:W-:Y:S02]  /*0a00*/  USHF.L.U32 UR13, UR12, 0xb, URZ ;  /* 0x0000000b0c0d7899 */ /* 0x000fe400080006ff */
[----:B------:R-:W-:Y:S02]  /*0a10*/  USHF.L.U32 UR12, UR12, 0x1, URZ ;  /* 0x000000010c0c7899 */ /* 0x000fe400080006ff */
[----:B--2---:R-:W-:Y:S01]  /*0a20*/  ULEA UR5, UR5, UR7, 0x18 ;  /* 0x0000000705057291 */ /* 0x004fe2000f8ec0ff */
[----:B------:R-:W2:Y:S11]  /*0a30*/  FENCE.VIEW.ASYNC.S ;  /* 0x00000000000073c6 */ /* 0x000eb60000000000 */
[----:B--2---:R3:W2:Y:S01]  /*0a40*/  SYNCS.EXCH.64 URZ, [UR5+0xb0], UR10 ;  /* 0x0000b00a05ff75b2 */ /* 0x0046a20008000100 */
[----:B------:R3:W1:Y:S01]  /*0a50*/  SYNCS.EXCH.64 URZ, [UR5+0xc0], UR12 ;  /* 0x0000c00c05ff75b2 */ /* 0x0006620008000100 */
[----:B------:R3:W1:Y:S01]  /*0a60*/  SYNCS.EXCH.64 URZ, [UR5+0xb8], UR10 ;  /* 0x0000b80a05ff75b2 */ /* 0x0006620008000100 */
[----:B------:R3:W1:Y:S02]  /*0a70*/  SYNCS.EXCH.64 URZ, [UR5+0xc8], UR12 ;  /* 0x0000c80c05ff75b2 */ /* 0x0006640008000100 */
[----:B---3--:R-:W-:Y:S01]  /*0a80*/  NOP ;  /* 0x0000000000007918 */ /* 0x008fe20000000000 */
.L_x_12:
[----:B------:R-:W3:Y:S01]  /*0a90*/  SHFL.IDX PT, R2, R96, RZ, 0x1f ;  /* 0x00001fff60027589 */ /* 0x000ee200000e0000 */
[----:B------:R-:W-:Y:S01]  /*0aa0*/  NOP ;  /* 0x0000000000007918 */ /* 0x000fe20000000000 */
[----:B---3--:R-:W-:-:S13]  /*0ab0*/  ISETP.NE.AND P0, PT, R2, 0x5, PT ;  /* 0x000000050200780c */ /* 0x008fda0003f05270 */
[----:B------:R-:W-:Y:S05]  /*0ac0*/  @P0 BRA `(.L_x_13) ;  /* 0x0000000000580947 */ /* 0x000fea0003800000 */
[----:B--2---:R-:W2:Y:S01]  /*0ad0*/  S2UR UR7, SR_CgaCtaId ;  /* 0x00000000000779c3 */ /* 0x004ea20000008800 */
        /* <DEDUP_REMOVED lines=12> */
[----:B--2---:R3:W2:Y:S01]  /*0ba0*/  SYNCS.EXCH.64 URZ, [UR7+0xd0], UR10 ;  /* 0x0000d00a07ff75b2 */ /* 0x0046a20008000100 */
[----:B------:R3:W1:Y:S01]  /*0bb0*/  SYNCS.EXCH.64 URZ, [UR7+0xf0], UR4 ;  /* 0x0000f00407ff75b2 */ /* 0x0006620008000100 */
[----:B------:R3:W1:Y:S01]  /*0bc0*/  SYNCS.EXCH.64 URZ, [UR7+0xd8], UR10 ;  /* 0x0000d80a07ff75b2 */ /* 0x0006620008000100 */
[----:B------:R3:W1:Y:S01]  /*0bd0*/  SYNCS.EXCH.64 URZ, [UR7+0xf8], UR4 ;  /* 0x0000f80407ff75b2 */ /* 0x0006620008000100 */
[----:B------:R3:W1:Y:S01]  /*0be0*/  SYNCS.EXCH.64 URZ, [UR7+0xe0], UR10 ;  /* 0x0000e00a07ff75b2 */ /* 0x0006620008000100 */
[----:B------:R3:W1:Y:S01]  /*0bf0*/  SYNCS.EXCH.64 URZ, [UR7+0x100], UR4 ;  /* 0x0001000407ff75b2 */ /* 0x0006620008000100 */
[----:B------:R3:W1:Y:S01]  /*0c00*/  SYNCS.EXCH.64 URZ, [UR7+0xe8], UR10 ;  /* 0x0000e80a07ff75b2 */ /* 0x0006620008000100 */
[----:B------:R3:W1:Y:S02]  /*0c10*/  SYNCS.EXCH.64 URZ, [UR7+0x108], UR4 ;  /* 0x0001080407ff75b2 */ /* 0x0006640008000100 */
[----:B---3--:R-:W-:Y:S01]  /*0c20*/  NOP ;  /* 0x0000000000007918 */ /* 0x008fe20000000000 */
.L_x_13:
        /* <DEDUP_REMOVED lines=18> */
.L_x_14:
[----:B--2---:R-:W2:Y:S01]  /*0d50*/  S2UR UR5, SR_CTAID.X ;  /* 0x00000000000579c3 */ /* 0x004ea20000002500 */
[----:B------:R-:W-:-:S05]  /*0d60*/  CS2R.32 R90, SR_CgaSize ;  /* 0x00000000005a7805 */ /* 0x000fca0000008a00 */
[----:B------:R-:W-:-:S05]  /*0d70*/  IMAD R90, R90, -0xa0, RZ ;  /* 0xffffff605a5a7824 */ /* 0x000fca00078e02ff */
[----:B------:R-:W-:-:S14]  /*0d80*/  R2UR UR9, R90 ;  /* 0x000000005a0972ca */ /* 0x000fdc00000e0000 */
[----:B------:R-:W3:Y:S01]  /*0d90*/  LDCU UR9, c[0x0][UR9+0x2b0] ;  /* 0x00005600090977ac */ /* 0x000ee20008000800 */
[----:B------:R-:W-:Y:S01]  /*0da0*/  NOP ;  /* 0x0000000000007918 */ /* 0x000fe20000000000 */
[----:B------:R-:W-:-:S05]  /*0db0*/  CS2R.32 R90, SR_CgaSize ;  /* 0x00000000005a7805 */ /* 0x000fca0000008a00 */
[----:B------:R-:W-:-:S05]  /*0dc0*/  IMAD R90, R90, -0xa0, RZ ;  /* 0xffffff605a5a7824 */ /* 0x000fca00078e02ff */
[----:B------:R-:W-:-:S14]  /*0dd0*/  R2UR UR7, R90 ;  /* 0x000000005a0772ca */ /* 0x000fdc00000e0000 */
[----:B------:R-:W4:Y:S01]  /*0de0*/  LDCU UR7, c[0x0][UR7+0x2b4] ;  /* 0x00005680070777ac */ /* 0x000f220008000800 */
[----:B------:R-:W1:Y:S08]  /*0df0*/  S2UR UR4, SR_CTAID.Y ;  /* 0x00000000000479c3 */ /* 0x000e700000002600 */
[----:B------:R-:W4:Y:S01]  /*0e00*/  LDC R9, c[0x0][0xb24] ;  /* 0x0002c900ff097b82 */ /* 0x000f220000000800 */
[----:B--2---:R-:W-:-:S02]  /*0e10*/  I2FP.F32.U32 R5, UR5 ;  /* 0x0000000500057c45 */ /* 0x004fc40008201000 */
[----:B------:R-:W-:-:S05]  /*0e20*/  CS2R.32 R3, SR_CgaSize ;  /* 0x0000000000037805 */ /* 0x000fca0000008a00 */
[----:B------:R-:W-:-:S06]  /*0e30*/  IMAD R3, R3, -0xa0, RZ ;  /* 0xffffff6003037824 */ /* 0x000fcc00078e02ff */
[----:B------:R-:W2:Y:S01]  /*0e40*/  LDC R3, c[0x0][R3+0x2a0] ;  /* 0x0000a80003037b82 */ /* 0x000ea20000000800 */
[----:B------:R-:W-:Y:S01]  /*0e50*/  MOV R21, UR5 ;  /* 0x0000000500157c02 */ /* 0x000fe20008000f00 */
[----:B---3--:R-:W-:Y:S01]  /*0e60*/  FMUL R5, R5, UR9 ;  /* 0x0000000905057c20 */ /* 0x008fe20008400000 */
[----:B-1----:R-:W-:Y:S02]  /*0e70*/  I2FP.F32.U32 R4, UR4 ;  /* 0x0000000400047c45 */ /* 0x002fe40008201000 */
[----:B------:R-:W-:-:S05]  /*0e80*/  CS2R.32 R2, SR_CgaSize ;  /* 0x0000000000027805 */ /* 0x000fca0000008a00 */
[----:B------:R-:W-:-:S06]  /*0e90*/  IMAD R2, R2, -0xa0, RZ ;  /* 0xffffff6002027824 */ /* 0x000fcc00078e02ff */
[----:B------:R-:W1:Y:S01]  /*0ea0*/  LDC R2, c[0x0][R2+0x2a4] ;  /* 0x0000a90002027b82 */ /* 0x000e620000000800 */
[----:B------:R-:W3:Y:S01]  /*0eb0*/  F2I.U32.TRUNC.NTZ R90, R5 ;  /* 0x00000005005a7305 */ /* 0x000ee2000020f000 */
[----:B------:R-:W-:Y:S01]  /*0ec0*/  MOV R20, UR4 ;  /* 0x0000000400147c02 */ /* 0x000fe20008000f00 */
[----:B----4-:R-:W-:-:S05]  /*0ed0*/  FMUL R4, R4, UR7 ;  /* 0x0000000704047c20 */ /* 0x010fca0008400000 */
[----:B------:R-:W-:Y:S01]  /*0ee0*/  BAR.SYNC.DEFER_BLOCKING 0x0 ;  /* 0x0000000000007b1d */ /* 0x000fe20000010000 */
[----:B------:R-:W-:-:S05]  /*0ef0*/  ISETP.GE.AND P0, PT, R9, 0x1, PT ;  /* 0x000000010900780c */ /* 0x000fca0003f06270 */
[----:B------:R-:W4:Y:S02]  /*0f00*/  F2I.U32.TRUNC.NTZ R83, R4 ;  /* 0x0000000400537305 */ /* 0x000f24000020f000 */
[----:B------:R-:W1:Y:S01]  /*0f10*/  S2UR UR36, SR_CTAID.Z ;  /* 0x00000000002479c3 */ /* 0x000e620000002700 */
[----:B---3--:R-:W-:-:S05]  /*0f20*/  IADD3 R90, PT, PT, -R90, RZ, RZ ;  /* 0x000000ff5a5a7210 */ /* 0x008fca0007ffe1ff */
[----:B--2---:R-:W-:Y:S01]  /*0f30*/  IMAD R90, R3, R90, UR5 ;  /* 0x00000005035a7e24 */ /* 0x004fe2000f8e025a */
[----:B----4-:R-:W-:-:S05]  /*0f40*/  IADD3 R83, PT, PT, -R83, RZ, RZ ;  /* 0x000000ff53537210 */ /* 0x010fca0007ffe1ff */
[----:B-1----:R-:W-:Y:S01]  /*0f50*/  IMAD R83, R2, R83, UR4 ;  /* 0x0000000402537e24 */ /* 0x002fe2000f8e0253 */
[----:B------:R-:W-:Y:S06]  /*0f60*/  @!P0 BRA `(.L_x_15) ;  /* 0x0000000000b88947 */ /* 0x000fec0003800000 */
[----:B------:R-:W1:Y:S01]  /*0f70*/  LDC.64 R4, c[0x0][0xb18] ;  /* 0x0002c600ff047b82 */ /* 0x000e620000000a00 */
[----:B------:R-:W-:-:S07]  /*0f80*/  ISETP.NE.AND P0, PT, R9, 0x1, PT ;  /* 0x000000010900780c */ /* 0x000fce0003f05270 */
[----:B------:R-:W2:Y:S08]  /*0f90*/  LDC R10, c[0x0][0xb0c] ;  /* 0x0002c300ff0a7b82 */ /* 0x000eb00000000800 */
[----:B------:R-:W3:Y:S08]  /*0fa0*/  LDC R11, c[0x0][0x370] ;  /* 0x0000dc00ff0b7b82 */ /* 0x000ef00000000800 */
[----:B------:R-:W4:Y:S01]  /*0fb0*/  LDC R12, c[0x0][0x374] ;  /* 0x0000dd00ff0c7b82 */ /* 0x000f220000000800 */
[----:B-1----:R-:W-:-:S07]  /*0fc0*/  ISETP.NE.AND P1, PT, R4, 0x1, PT ;  /* 0x000000010400780c */ /* 0x002fce0003f25270 */
[----:B------:R-:W3:Y:S01]  /*0fd0*/  LDC.64 R6, c[0x0][0xb10] ;  /* 0x0002c400ff067b82 */ /* 0x000ee20000000a00 */
[----:B--2---:R-:W-:-:S07]  /*0fe0*/  ISETP.NE.AND P2, PT, R10, 0x1, PT ;  /* 0x000000010a00780c */ /* 0x004fce0003f45270 */
[----:B------:R-:W1:Y:S08]  /*0ff0*/  LDC R8, c[0x0][0xb20] ;  /* 0x0002c800ff087b82 */ /* 0x000e700000000800 */
[----:B------:R-:W2:Y:S01]  /*1000*/  LDC.64 R2, c[0x0][0xb28] ;  /* 0x0002ca00ff027b82 */ /* 0x000ea20000000a00 */
[----:B----4-:R-:W-:-:S04]  /*1010*/  IMAD.HI.U32 R13, R12, R5, RZ ;  /* 0x000000050c0d7227 */ /* 0x010fc800078e00ff */
[----:B------:R-:W-:-:S04]  /*1020*/  IMAD.HI.U32 R5, R20, R5, RZ ;  /* 0x0000000514057227 */ /* 0x000fc800078e00ff */
[----:B---3--:R-:W-:-:S04]  /*1030*/  IMAD.HI.U32 R14, R11, R6, RZ ;  /* 0x000000060b0e7227 */ /* 0x008fc800078e00ff */
[C---:B------:R-:W-:Y:S01]  /*1040*/  IMAD.HI.U32 R16, R21.reuse, R6, RZ ;  /* 0x0000000615107227 */ /* 0x040fe200078e00ff */
[-C--:B------:R-:W-:Y:S02]  /*1050*/  @P2 SHF.R.U32.HI R11, RZ, R7.reuse, R14 ;  /* 0x00000007ff0b2219 */ /* 0x080fe4000001160e */
[-C--:B-1----:R-:W-:Y:S02]  /*1060*/  @P1 SHF.R.U32.HI R12, RZ, R8.reuse, R13 ;  /* 0x00000008ff0c1219 */ /* 0x082fe4000001160d */
[----:B------:R-:W-:Y:S02]  /*1070*/  SHF.R.U32.HI R5, RZ, R8, R5 ;  /* 0x00000008ff057219 */ /* 0x000fe40000011605 */
[----:B------:R-:W-:Y:S02]  /*1080*/  SHF.R.U32.HI R16, RZ, R7, R16 ;  /* 0x00000007ff107219 */ /* 0x000fe40000011610 */
[----:B------:R-:W-:Y:S01]  /*1090*/  SEL R5, R20, R5, !P1 ;  /* 0x0000000514057207 */ /* 0x000fe20004800000 */
[----:B--2---:R-:W-:Y:S01]  /*10a0*/  IMAD.HI.U32 R14, R12, R2, RZ ;  /* 0x000000020c0e7227 */ /* 0x004fe200078e00ff */
[----:B------:R-:W-:-:S02]  /*10b0*/  SEL R7, R21, R16, !P2 ;  /* 0x0000001015077207 */ /* 0x000fc40005000000 */
[----:B------:R-:W-:Y:S01]  /*10c0*/  IADD3 R13, PT, PT, -R5, RZ, RZ ;  /* 0x000000ff050d7210 */ /* 0x000fe20007ffe1ff */
[----:B------:R-:W-:Y:S01]  /*10d0*/  IMAD.HI.U32 R6, R11, R2, RZ ;  /* 0x000000020b067227 */ /* 0x000fe200078e00ff */
[----:B------:R-:W-:-:S03]  /*10e0*/  @P0 SHF.R.U32.HI R12, RZ, R3, R14 ;  /* 0x00000003ff0c0219 */ /* 0x000fc6000001160e */
[----:B------:R-:W-:Y:S01]  /*10f0*/  IMAD R13, R4, R13, R20 ;  /* 0x0000000d040d7224 */ /* 0x000fe200078e0214 */
[----:B------:R-:W-:Y:S01]  /*1100*/  @P0 SHF.R.U32.HI R11, RZ, R3, R6 ;  /* 0x00000003ff0b0219 */ /* 0x000fe20000011606 */
[----:B------:R-:W-:-:S04]  /*1110*/  IMAD R12, R12, R9, RZ ;  /* 0x000000090c0c7224 */ /* 0x000fc800078e02ff */
[----:B------:R-:W-:Y:S01]  /*1120*/  IMAD R6, R11, R9, RZ ;  /* 0x000000090b067224 */ /* 0x000fe200078e02ff */
[----:B------:R-:W-:-:S04]  /*1130*/  ISETP.GE.AND P1, PT, R5, R12, PT ;  /* 0x0000000c0500720c */ /* 0x000fc80003f26270 */
[----:B------:R-:W-:Y:S01]  /*1140*/  ISETP.GE.OR P1, PT, R7, R6, P1 ;  /* 0x000000060700720c */ /* 0x000fe20000f26670 */
[----:B------:R-:W-:-:S05]  /*1150*/  IMAD.HI.U32 R6, R5, R2, RZ ;  /* 0x0000000205067227 */ /* 0x000fca00078e00ff */
[----:B------:R-:W-:-:S04]  /*1160*/  SHF.R.U32.HI R6, RZ, R3, R6 ;  /* 0x00000003ff067219 */ /* 0x000fc80000011606 */
[----:B------:R-:W-:-:S03]  /*1170*/  SEL R6, R5, R6, !P0 ;  /* 0x0000000605067207 */ /* 0x000fc60004000000 */
[----:B------:R-:W-:Y:S01]  /*1180*/  @!P1 IMAD.HI.U32 R8, R7, R2, RZ ;  /* 0x0000000207089227 */ /* 0x000fe200078e00ff */
[----:B------:R-:W-:-:S04]  /*1190*/  IADD3 R2, PT, PT, -R6, RZ, RZ ;  /* 0x000000ff06027210 */ /* 0x000fc80007ffe1ff */
[----:B------:R-:W-:Y:S01]  /*11a0*/  @!P1 SHF.R.U32.HI R8, RZ, R3, R8 ;  /* 0x00000003ff089219 */ /* 0x000fe20000011608 */
[----:B------:R-:W-:-:S03]  /*11b0*/  IMAD R2, R9, R2, R5 ;  /* 0x0000000209027224 */ /* 0x000fc600078e0205 */
[----:B------:R-:W-:-:S05]  /*11c0*/  @!P1 SEL R3, R7, R8, !P0 ;  /* 0x0000000807039207 */ /* 0x000fca0004000000 */
[--C-:B------:R-:W-:Y:S02]  /*11d0*/  @!P1 IMAD.IADD R6, R6, 0x1, -R3.reuse ;  /* 0x0000000106069824 */ /* 0x100fe400078e0a03 */
[----:B------:R-:W-:Y:S01]  /*11e0*/  @!P1 IMAD R3, R2, R11, R3 ;  /* 0x0000000b02039224 */ /* 0x000fe200078e0203 */
[----:B------:R-:W-:Y:S01]  /*11f0*/  IADD3 R2, PT, PT, -R7, RZ, RZ ;  /* 0x000000ff07027210 */ /* 0x000fe20007ffe1ff */
[----:B------:R-:W-:Y:S02]  /*1200*/  @!P1 IMAD R5, R6, R9, R7 ;  /* 0x0000000906059224 */ /* 0x000fe400078e0207 */
[----:B------:R-:W-:Y:S02]  /*1210*/  @!P1 IMAD.MOV.U32 R7, RZ, RZ, R3 ;  /* 0x000000ffff079224 */ /* 0x000fe400078e0003 */
[----:B------:R-:W-:Y:S02]  /*1220*/  IMAD R2, R10, R2, R21 ;  /* 0x000000020a027224 */ /* 0x000fe400078e0215 */
[----:B------:R-:W-:-:S02]  /*1230*/  IMAD R20, R5, R4, R13 ;  /* 0x0000000405147224 */ /* 0x000fc400078e020d */
[----:B------:R-:W-:Y:S02]  /*1240*/  IMAD R21, R7, R10, R2 ;  /* 0x0000000a07157224 */ /* 0x000fe400078e0202 */
.L_x_15:
[----:B------:R-:W1:Y:S01]  /*1250*/  LDCU UR4, c[0x0][0xb30] ;  /* 0x00016600ff0477ac */ /* 0x000e620008000800 */
[----:B------:R-:W2:Y:S08]  /*1260*/  S2UR UR37, SR_CgaCtaId ;  /* 0x00000000002579c3 */ /* 0x000eb00000008800 */
[----:B------:R-:W3:Y:S01]  /*1270*/  LDC R40, c[0x0][0xb24] ;  /* 0x0002c900ff287b82 */ /* 0x000ee20000000800 */
[----:B-1----:R-:W-:-:S09]  /*1280*/  UISETP.NE.AND UP1, UPT, UR4, 0x1, UPT ;  /* 0x000000010400788c */ /* 0x002fd2000bf25270 */
[----:B--2---:R-:W-:Y:S05]  /*1290*/  BRA.U UP1, `(.L_x_16) ;  /* 0x0000000101407547 */ /* 0x004fea000b800000 */
[----:B------:R-:W1:Y:S08]  /*12a0*/  LDC.64 R4, c[0x0][0xb10] ;  /* 0x0002c400ff047b82 */ /* 0x000e700000000a00 */
[----:B------:R-:W2:Y:S08]  /*12b0*/  LDC.64 R2, c[0x0][0xb18] ;  /* 0x0002c600ff027b82 */ /* 0x000eb00000000a00 */
[----:B------:R-:W4:Y:S08]  /*12c0*/  LDC R6, c[0x0][0xb20] ;  /* 0x0002c800ff067b82 */ /* 0x000f300000000800 */
[----:B------:R-:W3:Y:S01]  /*12d0*/  LDC R8, c[0x0][0xb0c] ;  /* 0x0002c300ff087b82 */ /* 0x000ee20000000800 */
[----:B-1----:R-:W-:-:S05]  /*12e0*/  IMAD.HI.U32 R4, R21, R4, RZ ;  /* 0x0000000415047227 */ /* 0x002fca00078e00ff */
[----:B------:R-:W-:Y:S01]  /*12f0*/  SHF.R.U32.HI R4, RZ, R5, R4 ;  /* 0x00000005ff047219 */ /* 0x000fe20000011604 */
[----:B--2---:R-:W-:Y:S01]  /*1300*/  IMAD.HI.U32 R3, R20, R3, RZ ;  /* 0x0000000314037227 */ /* 0x004fe200078e00ff */
[----:B------:R-:W-:-:S04]  /*1310*/  ISETP.NE.AND P0, PT, R2, 0x1, PT ;  /* 0x000000010200780c */ /* 0x000fc80003f05270 */
[----:B----4-:R-:W-:-:S04]  /*1320*/  SHF.R.U32.HI R3, RZ, R6, R3 ;  /* 0x00000006ff037219 */ /* 0x010fc80000011603 */
[----:B------:R-:W-:Y:S02]  /*1330*/  SEL R3, R20, R3, !P0 ;  /* 0x0000000314037207 */ /* 0x000fe40004000000 */
[----:B---3--:R-:W-:-:S04]  /*1340*/  ISETP.NE.AND P1, PT, R8, 0x1, PT ;  /* 0x000000010800780c */ /* 0x008fc80003f25270 */
[----:B------:R-:W-:-:S05]  /*1350*/  SEL R4, R21, R4, !P1 ;  /* 0x0000000415047207 */ /* 0x000fca0004800000 */
[----:B------:R-:W-:Y:S02]  /*1360*/  IMAD.IADD R5, R3, 0x1, -R4 ;  /* 0x0000000103057824 */ /* 0x000fe400078e0a04 */
[----:B------:R-:W-:Y:S02]  /*1370*/  IMAD.IADD R3, R4, 0x1, -R3 ;  /* 0x0000000104037824 */ /* 0x000fe400078e0a03 */
[----:B------:R-:W-:Y:S02]  /*1380*/  IMAD R21, R5, R8, R21 ;  /* 0x0000000805157224 */ /* 0x000fe400078e0215 */
[----:B------:R-:W-:-:S07]  /*1390*/  IMAD R20, R3, R2, R20 ;  /* 0x0000000203147224 */ /* 0x000fce00078e0214 */
.L_x_16:
[----:B------:R-:W-:Y:S01]  /*13a0*/  BAR.SYNC.DEFER_BLOCKING 0x0 ;  /* 0x0000000000007b1d */ /* 0x000fe20000010000 */
[----:B------:R-:W-:Y:S01]  /*13b0*/  UISETP.NE.AND UP1, UPT, UR8, 0x2, UPT ;  /* 0x000000020800788c */ /* 0x000fe2000bf25270 */
[----:B------:R-:W-:Y:S02]  /*13c0*/  ISETP.NE.OR P5, PT, R0, 0x2, !P5 ;  /* 0x000000020000780c */ /* 0x000fe40006fa5670 */
[----:B------:R-:W-:-:S06]  /*13d0*/  LOP3.LUT R2, R103, 0x1f, RZ, 0xc0, !PT ;  /* 0x0000001f67027812 */ /* 0x000fcc00078ec0ff */
[----:B------:R-:W-:Y:S05]  /*13e0*/  BRA.U UP1, `(.L_x_17) ;  /* 0x0000001101ec7547 */ /* 0x000fea000b800000 */
[----:B------:R-:W1:Y:S01]  /*13f0*/  LDCU UR13, c[0x0][0x38c] ;  /* 0x00007180ff0d77ac */ /* 0x000e620008000800 */
[----:B------:R-:W2:Y:S01]  /*1400*/  LDC R9, c[0x0][0x370] ;  /* 0x0000dc00ff097b82 */ /* 0x000ea20000000800 */
[----:B------:R-:W-:Y:S01]  /*1410*/  PLOP3.LUT P1, PT, PT, PT, UP2, 0x80, 0x8 ;  /* 0x000000000008781c */ /* 0x000fe20003f2f028 */
[----:B------:R-:W-:Y:S01]  /*1420*/  IMAD.MOV.U32 R15, RZ, RZ, 0x1 ;  /* 0x00000001ff0f7424 */ /* 0x000fe200078e00ff */
[----:B------:R-:W-:Y:S01]  /*1430*/  ISETP.EQ.OR P4, PT, R2, RZ, P5 ;  /* 0x000000ff0200720c */ /* 0x000fe20002f82670 */
[----:B------:R-:W-:Y:S01]  /*1440*/  IMAD.MOV.U32 R14, RZ, RZ, RZ ;  /* 0x000000ffff0e7224 */ /* 0x000fe200078e00ff */
[----:B------:R-:W-:Y:S02]  /*1450*/  PLOP3.LUT P1, PT, P1, PT, PT, 0x8, 0x80 ;  /* 0x000000000080781c */ /* 0x000fe40000f2e170 */
[----:B------:R-:W-:Y:S01]  /*1460*/  CS2R R12, SRZ ;  /* 0x00000000000c7805 */ /* 0x000fe2000001ff00 */
[----:B------:R-:W-:Y:S01]  /*1470*/  IMAD.MOV.U32 R10, RZ, RZ, 0x1 ;  /* 0x00000001ff0a7424 */ /* 0x000fe200078e00ff */
[----:B------:R-:W4:Y:S01]  /*1480*/  LDC R0, c[0x0][0x374] ;  /* 0x0000dd00ff007b82 */ /* 0x000f220000000800 */
[----:B------:R-:W2:Y:S01]  /*1490*/  LDCU.64 UR22, c[0x0][0x348] ;  /* 0x00006900ff1677ac */ /* 0x000ea20008000a00 */
[----:B------:R-:W-:Y:S01]  /*14a0*/  UMOV UR6, URZ ;  /* 0x000000ff00067c82 */ /* 0x000fe20008000000 */
[----:B-1----:R-:W-:-:S04]  /*14b0*/  UIADD3 UR5, UPT, UPT, UR13, 0x7f, URZ ;  /* 0x0000007f0d057890 */ /* 0x002fc8000fffe0ff */
[----:B------:R-:W-:-:S04]  /*14c0*/  USHF.R.S32.HI UR4, URZ, 0x1f, UR5 ;  /* 0x0000001fff047899 */ /* 0x000fc80008011405 */
[----:B------:R-:W-:-:S04]  /*14d0*/  ULEA.HI UR4, UR4, UR5, URZ, 0x7 ;  /* 0x0000000504047291 */ /* 0x000fc8000f8f38ff */
[----:B------:R-:W-:Y:S02]  /*14e0*/  USHF.R.S32.HI UR15, URZ, 0x7, UR4 ;  /* 0x00000007ff0f7899 */ /* 0x000fe40008011404 */
[----:B------:R-:W-:Y:S02]  /*14f0*/  UIADD3 UR4, UPT, UPT, UR13, -0x1, URZ ;  /* 0xffffffff0d047890 */ /* 0x000fe4000fffe0ff */
[----:B------:R-:W-:Y:S02]  /*1500*/  UISETP.LT.U32.AND UP0, UPT, UR15, 0x8, UPT ;  /* 0x000000080f00788c */ /* 0x000fe4000bf01070 */
[----:B------:R-:W-:Y:S02]  /*1510*/  UISETP.GE.U32.AND UP1, UPT, UR4, -0xff, UPT ;  /* 0xffffff010400788c */ /* 0x000fe4000bf26070 */
[----:B------:R-:W-:Y:S02]  /*1520*/  USEL UR14, UR15, 0x8, UP0 ;  /* 0x000000080f0e7887 */ /* 0x000fe40008000000 */
[----:B------:R-:W-:-:S02]  /*1530*/  UIADD3 UR13, UPT, UPT, UR13, 0xfe, URZ ;  /* 0x000000fe0d0d7890 */ /* 0x000fc4000fffe0ff */
[----:B------:R-:W-:Y:S02]  /*1540*/  UIADD3 UR5, UPT, UPT, UR14, -0x1, URZ ;  /* 0xffffffff0e057890 */ /* 0x000fe4000fffe0ff */
[----:B------:R-:W-:-:S03]  /*1550*/  UIADD3 UR7, UPT, UPT, UR15, -UR14, URZ ;  /* 0x8000000e0f077290 */ /* 0x000fc6000fffe0ff */
[----:B------:R-:W-:-:S04]  /*1560*/  @UP1 UIADD3 UR5, UPT, UPT, UR14, URZ, URZ ;  /* 0x000000ff0e051290 */ /* 0x000fc8000fffe0ff */
[----:B--2---:R-:W-:-:S12]  /*1570*/  UIADD3 UR5, UPT, UPT, UR5, 0x1, URZ ;  /* 0x0000000105057890 */ /* 0x004fd8000fffe0ff */
.L_x_35:
[----:B------:R-:W-:Y:S01]  /*1580*/  UISETP.NE.AND UP0, UPT, UR37, URZ, UPT ;  /* 0x000000ff2500728c */ /* 0x000fe2000bf05270 */
[----:B------:R-:W1:Y:S08]  /*1590*/  S2UR UR37, SR_CgaCtaId ;  /* 0x00000000002579c3 */ /* 0x000e700000008800 */
[----:B------:R-:W-:Y:S05]  /*15a0*/  BRA.U UP0, `(.L_x_18) ;  /* 0x0000000100347547 */ /* 0x000fea000b800000 */
[----:B------:R-:W2:Y:S01]  /*15b0*/  S2R R2, SR_CgaCtaId ;  /* 0x0000000000027919 */ /* 0x000ea20000008800 */
[----:B------:R-:W-:-:S04]  /*15c0*/  MOV R3, 0x400 ;  /* 0x0000040000037802 */ /* 0x000fc80000000f00 */
[----:B--2---:R-:W-:Y:S02]  /*15d0*/  LEA R3, R2, R3, 0x18 ;  /* 0x0000000302037211 */ /* 0x004fe400078ec0ff */
[----:B------:R-:W-:-:S03]  /*15e0*/  SHF.L.U32 R2, R10, 0x1f, RZ ;  /* 0x0000001f0a027819 */ /* 0x000fc600000006ff */
[----:B------:R-:W-:-:S04]  /*15f0*/  IMAD R3, R12, 0x8, R3 ;  /* 0x000000080c037824 */ /* 0x000fc800078e0203 */
[----:B------:R-:W2:Y:S02]  /*1600*/  SYNCS.PHASECHK.TRANS64.TRYWAIT P0, [R3+URZ+0x120], R2 ;  /* 0x00012002030075a7 */ /* 0x000ea400080011ff */
[----:B--2---:R-:W-:Y:S05]  /*1610*/  @!P0 BRA `(.L_x_19) ;  /* 0x0000005c00ac8947 */ /* 0x004fea0003800000 */
.L_x_109:
[----:B------:R-:W-:Y:S01]  /*1620*/  VIADD R12, R12, 0x1 ;  /* 0x000000010c0c7836 */ /* 0x000fe20000000000 */
[----:B------:R2:W-:Y:S04]  /*1630*/  SYNCS.ARRIVE.TRANS64.A1T0 RZ, [R3+URZ+0x110], RZ ;  /* 0x000110ff03ff79a7 */ /* 0x0005e800081000ff */
[----:B------:R-:W-:-:S04]  /*1640*/  ISETP.NE.AND P0, PT, R12, 0x2, PT ;  /* 0x000000020c00780c */ /* 0x000fc80003f05270 */
[----:B------:R-:W-:Y:S02]  /*1650*/  SEL R12, R12, RZ, P0 ;  /* 0x000000ff0c0c7207 */ /* 0x000fe40000000000 */
[----:B--2---:R-:W-:-:S04]  /*1660*/  SEL R3, RZ, 0x1, P0 ;  /* 0x00000001ff037807 */ /* 0x004fc80000000000 */
[----:B------:R-:W-:-:S07]  /*1670*/  LOP3.LUT R10, R10, R3, RZ, 0x3c, !PT ;  /* 0x000000030a0a7212 */ /* 0x000fce00078e3cff */
.L_x_18:
[----:B------:R-:W-:Y:S01]  /*1680*/  UMOV UR4, 0x400 ;  /* 0x0000040000047882 */ /* 0x000fe20000000000 */
[----:B------:R-:W-:Y:S01]  /*1690*/  SHF.L.U32 R2, R15, 0x1f, RZ ;  /* 0x0000001f0f027819 */ /* 0x000fe200000006ff */
[----:B-1----:R-:W-:Y:S01]  /*16a0*/  ULEA UR4, UR37, UR4, 0x18 ;  /* 0x0000000425047291 */ /* 0x002fe2000f8ec0ff */
[----:B------:R-:W-:Y:S01]  /*16b0*/  R2UR UR35, R21 ;  /* 0x00000000152372ca */ /* 0x000fe200000e0000 */
[----:B------:R-:W-:Y:S01]  /*16c0*/  UISETP.GE.U32.AND UP0, UPT, UR13, 0xff, UPT ;  /* 0x000000ff0d00788c */ /* 0x000fe2000bf06070 */
[----:B------:R-:W-:Y:S01]  /*16d0*/  R2UR UR10, R20 ;  /* 0x00000000140a72ca */ /* 0x000fe200000e0000 */
[----:B------:R-:W-:Y:S01]  /*16e0*/  ULEA UR8, UR6, UR4, 0x3 ;  /* 0x0000000406087291 */ /* 0x000fe2000f8e18ff */
[----:B------:R-:W-:-:S08]  /*16f0*/  UMOV UR24, URZ ;  /* 0x000000ff00187c82 */ /* 0x000fd00008000000 */
[----:B------:R1:W2:Y:S01]  /*1700*/  SYNCS.PHASECHK.TRANS64.TRYWAIT P0, [UR8+0x40], R2 ;  /* 0x00004002ff0075a7 */ /* 0x0002a20008001108 */
[----:B------:R-:W-:Y:S02]  /*1710*/  USHF.L.U32 UR35, UR35, 0x6, URZ ;  /* 0x0000000623237899 */ /* 0x000fe400080006ff */
[----:B------:R-:W-:Y:S01]  /*1720*/  USHF.L.U32 UR10, UR10, 0x7, URZ ;  /* 0x000000070a0a7899 */ /* 0x000fe200080006ff */
[----:B------:R-:W-:Y:S11]  /*1730*/  BRA.U !UP0, `(.L_x_20) ;  /* 0x0000000108a87547 */ /* 0x000ff6000b800000 */
[----:B------:R-:W-:Y:S01]  /*1740*/  UMOV UR16, URZ ;  /* 0x000000ff00107c82 */ /* 0x000fe20008000000 */
[----:B------:R-:W-:-:S05]  /*1750*/  UMOV UR17, UR6 ;  /* 0x0000000600117c82 */ /* 0x000fca0008000000 */
.L_x_25:
[----:B-1----:R-:W-:Y:S01]  /*1760*/  ULEA UR33, UR17, UR4, 0x3 ;  /* 0x0000000411217291 */ /* 0x002fe2000f8e18ff */
[----:B--2---:R-:W-:Y:S01]  /*1770*/  @!P5 MOV R3, 0x6000 ;  /* 0x000060000003d802 */ /* 0x004fe20000000f00 */
[----:B--2---:R-:W-:Y:S10]  /*1780*/  @P0 BRA `(.L_x_21) ;  /* 0x00000000000c0947 */ /* 0x004ff40003800000 */
[----:B------:R-:W-:-:S04]  /*1790*/  SHF.L.U32 R5, R15, 0x1f, RZ ;  /* 0x0000001f0f057819 */ /* 0x000fc800000006ff */
[----:B------:R-:W2:Y:S02]  /*17a0*/  SYNCS.PHASECHK.TRANS64.TRYWAIT P0, [UR33+0x40], R5 ;  /* 0x00004005ff0075a7 */ /* 0x000ea40008001121 */
[----:B--2---:R-:W-:Y:S05]  /*17b0*/  @!P0 BRA `(.L_x_22) ;  /* 0x0000005c00588947 */ /* 0x004fea0003800000 */
.L_x_21:
[----:B------:R2:W-:Y:S01]  /*17c0*/  @!P5 SYNCS.ARRIVE.TRANS64 RZ, [UR33], R3 ;  /* 0x00000003ffffd9a7 */ /* 0x0005e20008000021 */
[----:B------:R-:W-:Y:S04]  /*17d0*/  BSSY.RECONVERGENT B0, `(.L_x_23) ;  /* 0x0000003000007945 */ /* 0x000fe80003800200 */
[----:B------:R-:W-:Y:S05]  /*17e0*/  @P4 BRA `(.L_x_24) ;  /* 0x0000000000044947 */ /* 0x000fea0003800000 */
[----:B------:R-:W-:Y:S05]  /*17f0*/  BPT.TRAP 0x1 ;  /* 0x000000040000795c */ /* 0x000fea0000300000 */
.L_x_24:
[----:B------:R-:W-:Y:S05]  /*1800*/  BSYNC.RECONVERGENT B0 ;  /* 0x0000000000007941 */ /* 0x000fea0003800200 */
.L_x_23:
[----:B------:R-:W-:Y:S02]  /*1810*/  UIADD3 UR6, UPT, UPT, UR17, 0x1, URZ ;  /* 0x0000000111067890 */ /* 0x000fe4000fffe0ff */
[----:B------:R-:W-:Y:S02]  /*1820*/  ULEA UR32, UR17, UR4, 0xd ;  /* 0x0000000411207291 */ /* 0x000fe4000f8e68ff */
[----:B------:R-:W-:Y:S02]  /*1830*/  UISETP.NE.AND UP0, UPT, UR6, 0x8, UPT ;  /* 0x000000080600788c */ /* 0x000fe4000bf05270 */
[----:B------:R-:W-:Y:S02]  /*1840*/  UIADD3 UR26, UP1, UPT, UR22, 0x80, URZ ;  /* 0x00000080161a7890 */ /* 0x000fe4000ff3e0ff */
[----:B------:R-:W-:Y:S02]  /*1850*/  USEL UR9, URZ, 0x1, UP0 ;  /* 0x00000001ff097887 */ /* 0x000fe40008000000 */
[----:B------:R-:W-:-:S02]  /*1860*/  USEL UR6, UR6, URZ, UP0 ;  /* 0x000000ff06067287 */ /* 0x000fc40008000000 */
[----:B------:R-:W-:Y:S02]  /*1870*/  UIADD3 UR20, UP0, UPT, UR22, 0x180, URZ ;  /* 0x0000018016147890 */ /* 0x000fe4000ff1e0ff */
[----:B------:R-:W-:Y:S01]  /*1880*/  ULEA UR8, UR6, UR4, 0x3 ;  /* 0x0000000406087291 */ /* 0x000fe2000f8e18ff */
[----:B------:R-:W-:Y:S01]  /*1890*/  LOP3.LUT R15, R15, UR9, RZ, 0x3c, !PT ;  /* 0x000000090f0f7c12 */ /* 0x000fe2000f8e3cff */
[----:B------:R-:W-:Y:S02]  /*18a0*/  USHF.L.U32 UR34, UR16, 0x7, URZ ;  /* 0x0000000710227899 */ /* 0x000fe400080006ff */
[----:B------:R-:W-:Y:S01]  /*18b0*/  UIADD3.X UR27, UPT, UPT, URZ, UR23, URZ, UP1, !UPT ;  /* 0x00000017ff1b7290 */ /* 0x000fe20008ffe4ff */
[----:B-1----:R-:W-:Y:S01]  /*18c0*/  SHF.L.U32 R2, R15, 0x1f, RZ ;  /* 0x0000001f0f027819 */ /* 0x002fe200000006ff */
[----:B------:R-:W-:Y:S02]  /*18d0*/  UIADD3 UR32, UPT, UPT, UR32, 0x4400, URZ ;  /* 0x0000440020207890 */ /* 0x000fe4000fffe0ff */
[----:B------:R-:W-:Y:S01]  /*18e0*/  UIADD3.X UR21, UPT, UPT, URZ, UR23, URZ, UP0, !UPT ;  /* 0x00000017ff157290 */ /* 0x000fe200087fe4ff */
[----:B------:R1:W1:Y:S01]  /*18f0*/  SYNCS.PHASECHK.TRANS64.TRYWAIT P0, [UR8+0x40], R2 ;  /* 0x00004002ff0075a7 */ /* 0x0002620008001108 */
[----:B------:R-:W-:Y:S01]  /*1900*/  ULEA UR8, UR17, UR4, 0xe ;  /* 0x0000000411087291 */ /* 0x000fe2000f8e70ff */
[----:B------:R-:W-:Y:S01]  /*1910*/  UMOV UR18, 0x0 ;  /* 0x0000000000127882 */ /* 0x000fe20000000000 */
[----:B------:R-:W-:-:S02]  /*1920*/  UMOV UR19, 0x10000000 ;  /* 0x1000000000137882 */ /* 0x000fc40000000000 */
[----:B------:R-:W-:Y:S01]  /*1930*/  UIADD3 UR8, UPT, UPT, UR8, 0x14400, URZ ;  /* 0x0001440008087890 */ /* 0x000fe2000fffe0ff */
[----:B------:R1:W-:Y:S01]  /*1940*/  UTMALDG.3D [UR32], [UR26], desc[UR18] ;  /* 0x000012201a0075b4 */ /* 0x0003e20008011000 */
[----:B------:R-:W-:Y:S01]  /*1950*/  UMOV UR12, UR36 ;  /* 0x00000024000c7c82 */ /* 0x000fe20008000000 */
[----:B------:R-:W-:Y:S01]  /*1960*/  UMOV UR9, UR33 ;  /* 0x0000002100097c82 */ /* 0x000fe20008000000 */
[----:B------:R-:W-:Y:S01]  /*1970*/  UMOV UR11, UR34 ;  /* 0x00000022000b7c82 */ /* 0x000fe20008000000 */
[----:B------:R-:W-:Y:S01]  /*1980*/  UIADD3 UR16, UPT, UPT, UR16, 0x1, URZ ;  /* 0x0000000110107890 */ /* 0x000fe2000fffe0ff */
[----:B------:R-:W-:Y:S01]  /*1990*/  UMOV UR24, UR5 ;  /* 0x0000000500187c82 */ /* 0x000fe20008000000 */
[----:B------:R-:W-:Y:S02]  /*19a0*/  UMOV UR17, UR6 ;  /* 0x0000000600117c82 */ /* 0x000fe40008000000 */
[----:B------:R1:W-:Y:S01]  /*19b0*/  UTMALDG.3D [UR8], [UR20], desc[UR18] ;  /* 0x00001208140075b4 */ /* 0x0003e20008011000 */
[----:B------:R-:W-:-:S09]  /*19c0*/  UISETP.NE.AND UP0, UPT, UR16, UR5, UPT ;  /* 0x000000051000728c */ /* 0x000fd2000bf05270 */
[----:B------:R-:W-:Y:S05]  /*19d0*/  BRA.U UP0, `(.L_x_25) ;  /* 0xfffffffd00607547 */ /* 0x000fea000b83ffff */
.L_x_20:
[----:B-1----:R-:W-:Y:S01]  /*19e0*/  ULEA UR8, UR6, UR4, 0x3 ;  /* 0x0000000406087291 */ /* 0x002fe2000f8e18ff */
[----:B------:R-:W-:Y:S01]  /*19f0*/  SHF.L.U32 R2, R15, 0x1f, RZ ;  /* 0x0000001f0f027819 */ /* 0x000fe200000006ff */
[----:B------:R-:W-:Y:S01]  /*1a00*/  @!P1 SYNCS.ARRIVE.TRANS64.A1T0 RZ, [UR4+0xa8], RZ ;  /* 0x0000a8ffffff99a7 */ /* 0x000fe20008100004 */
[----:B------:R-:W-:-:S06]  /*1a10*/  UISETP.GT.AND UP0, UPT, UR15, UR14, UPT ;  /* 0x0000000e0f00728c */ /* 0x000fcc000bf04270 */
[----:B--2---:R1:W2:Y:S03]  /*1a20*/  SYNCS.PHASECHK.TRANS64.TRYWAIT P0, [UR8+0x40], R2 ;  /* 0x00004002ff0075a7 */ /* 0x0042a60008001108 */
[----:B------:R-:W-:Y:S05]  /*1a30*/  BRA.U !UP0, `(.L_x_26) ;  /* 0x0000000108ac7547 */ /* 0x000fea000b800000 */
[----:B------:R-:W-:Y:S01]  /*1a40*/  UIADD3 UR21, UPT, UPT, UR7, UR24, URZ ;  /* 0x0000001807157290 */ /* 0x000fe2000fffe0ff */
[----:B------:R-:W-:-:S11]  /*1a50*/  UMOV UR25, UR6 ;  /* 0x0000000600197c82 */ /* 0x000fd60008000000 */
.L_x_31:
[----:B-1----:R-:W-:Y:S01]  /*1a60*/  ULEA UR17, UR25, UR4, 0x3 ;  /* 0x0000000419117291 */ /* 0x002fe2000f8e18ff */
[----:B--2---:R-:W-:Y:S01]  /*1a70*/  @!P5 MOV R3, 0x6000 ;  /* 0x000060000003d802 */ /* 0x004fe20000000f00 */
[----:B--2---:R-:W-:Y:S10]  /*1a80*/  @P0 BRA `(.L_x_27) ;  /* 0x00000000000c0947 */ /* 0x004ff40003800000 */
[----:B------:R-:W-:-:S04]  /*1a90*/  SHF.L.U32 R5, R15, 0x1f, RZ ;  /* 0x0000001f0f057819 */ /* 0x000fc800000006ff */
[----:B------:R-:W2:Y:S02]  /*1aa0*/  SYNCS.PHASECHK.TRANS64.TRYWAIT P0, [UR17+0x40], R5 ;  /* 0x00004005ff0075a7 */ /* 0x000ea40008001111 */
[----:B--2---:R-:W-:Y:S05]  /*1ab0*/  @!P0 BRA `(.L_x_28) ;  /* 0x0000005800b08947 */ /* 0x004fea0003800000 */
.L_x_27:
[----:B------:R2:W-:Y:S01]  /*1ac0*/  @!P5 SYNCS.ARRIVE.TRANS64 RZ, [UR17], R3 ;  /* 0x00000003ffffd9a7 */ /* 0x0005e20008000011 */
[----:B------:R-:W-:Y:S04]  /*1ad0*/  BSSY.RECONVERGENT B0, `(.L_x_29) ;  /* 0x0000003000007945 */ /* 0x000fe80003800200 */
[----:B------:R-:W-:Y:S05]  /*1ae0*/  @P4 BRA `(.L_x_30) ;  /* 0x0000000000044947 */ /* 0x000fea0003800000 */
[----:B------:R-:W-:Y:S05]  /*1af0*/  BPT.TRAP 0x1 ;  /* 0x000000040000795c */ /* 0x000fea0000300000 */
.L_x_30:
[----:B------:R-:W-:Y:S05]  /*1b00*/  BSYNC.RECONVERGENT B0 ;  /* 0x0000000000007941 */ /* 0x000fea0003800200 */
.L_x_29:
        /* <DEDUP_REMOVED lines=10> */
[----:B------:R-:W-:Y:S01]  /*1bb0*/  UIADD3 UR16, UPT, UPT, UR16, 0x4400, URZ ;  /* 0x0000440010107890 */ /* 0x000fe2000fffe0ff */
[----:B-1----:R-:W-:Y:S01]  /*1bc0*/  SHF.L.U32 R2, R15, 0x1f, RZ ;  /* 0x0000001f0f027819 */ /* 0x002fe200000006ff */
[----:B------:R-:W-:Y:S02]  /*1bd0*/  UIADD3.X UR31, UPT, UPT, URZ, UR23, URZ, UP1, !UPT ;  /* 0x00000017ff1f7290 */ /* 0x000fe40008ffe4ff */
[----:B------:R-:W-:Y:S01]  /*1be0*/  UIADD3.X UR29, UPT, UPT, URZ, UR23, URZ, UP0, !UPT ;  /* 0x00000017ff1d7290 */ /* 0x000fe200087fe4ff */
[----:B------:R1:W1:Y:S01]  /*1bf0*/  SYNCS.PHASECHK.TRANS64.TRYWAIT P0, [UR8+0x40], R2 ;  /* 0x00004002ff0075a7 */ /* 0x0002620008001108 */
[----:B------:R-:W-:Y:S01]  /*1c00*/  ULEA UR8, UR25, UR4, 0xe ;  /* 0x0000000419087291 */ /* 0x000fe2000f8e70ff */
[----:B------:R-:W-:Y:S01]  /*1c10*/  UMOV UR26, 0x0 ;  /* 0x00000000001a7882 */ /* 0x000fe20000000000 */
[----:B------:R-:W-:-:S02]  /*1c20*/  UMOV UR27, 0x10000000 ;  /* 0x10000000001b7882 */ /* 0x000fc40000000000 */
[----:B------:R-:W-:Y:S01]  /*1c30*/  UIADD3 UR8, UPT, UPT, UR8, 0x14400, URZ ;  /* 0x0001440008087890 */ /* 0x000fe2000fffe0ff */
[----:B------:R-:W-:Y:S01]  /*1c40*/  UMOV UR19, UR35 ;  /* 0x0000002300137c82 */ /* 0x000fe20008000000 */
[----:B------:R-:W-:Y:S01]  /*1c50*/  UMOV UR20, UR36 ;  /* 0x0000002400147c82 */ /* 0x000fe20008000000 */
[----:B------:R-:W-:Y:S01]  /*1c60*/  UMOV UR12, UR36 ;  /* 0x00000024000c7c82 */ /* 0x000fe20008000000 */
[----:B------:R-:W-:Y:S01]  /*1c70*/  UMOV UR9, UR17 ;  /* 0x0000001100097c82 */ /* 0x000fe20008000000 */
[----:B------:R-:W-:Y:S01]  /*1c80*/  UMOV UR11, UR18 ;  /* 0x00000012000b7c82 */ /* 0x000fe20008000000 */
[----:B------:R1:W-:Y:S01]  /*1c90*/  UTMALDG.3D [UR16], [UR30], desc[UR26] ;  /* 0x00001a101e0075b4 */ /* 0x0003e20008011000 */
[----:B------:R-:W-:Y:S01]  /*1ca0*/  UIADD3 UR24, UPT, UPT, UR24, 0x1, URZ ;  /* 0x0000000118187890 */ /* 0x000fe2000fffe0ff */
[----:B------:R-:W-:-:S03]  /*1cb0*/  UMOV UR25, UR6 ;  /* 0x0000000600197c82 */ /* 0x000fc60008000000 */
[----:B------:R-:W-:Y:S01]  /*1cc0*/  UISETP.NE.AND UP0, UPT, UR24, UR21, UPT ;  /* 0x000000151800728c */ /* 0x000fe2000bf05270 */
[----:B------:R1:W-:Y:S08]  /*1cd0*/  UTMALDG.3D [UR8], [UR28], desc[UR26] ;  /* 0x00001a081c0075b4 */ /* 0x0003f00008011000 */
[----:B------:R-:W-:Y:S05]  /*1ce0*/  BRA.U UP0, `(.L_x_31) ;  /* 0xfffffffd005c7547 */ /* 0x000fea000b83ffff */
.L_x_26:
[C---:B-1----:R-:W-:Y:S01]  /*1cf0*/  LEA R2, R14.reuse, UR4, 0x3 ;  /* 0x000000040e027c11 */ /* 0x042fe2000f8e18ff */
[----:B------:R-:W-:Y:S01]  /*1d00*/  NOP ;  /* 0x0000000000007918 */ /* 0x000fe20000000000 */
[----:B--2---:R-:W-:Y:S02]  /*1d10*/  SHF.L.U32 R3, R13, 0x1f, RZ ;  /* 0x0000001f0d037819 */ /* 0x004fe400000006ff */
[----:B------:R-:W-:Y:S02]  /*1d20*/  LEA R4, R14, UR4, 0x4 ;  /* 0x000000040e047c11 */ /* 0x000fe4000f8e20ff */
[----:B------:R-:W1:Y:S02]  /*1d30*/  SYNCS.PHASECHK.TRANS64.TRYWAIT P0, [R2+URZ+0xb0], R3 ;  /* 0x0000b003020075a7 */ /* 0x000e6400080011ff */
[----:B-1----:R-:W-:Y:S05]  /*1d40*/  @!P0 BRA `(.L_x_32) ;  /* 0x0000005800248947 */ /* 0x002fea0003800000 */
.L_x_112:
[----:B------:R-:W2:Y:S01]  /*1d50*/  LDS.128 R4, [R4+0x140] ;  /* 0x0001400004047984 */ /* 0x000ea20000000c00 */
[----:B---3--:R-:W-:Y:S01]  /*1d60*/  ISETP.GE.AND P0, PT, R40, 0x1, PT ;  /* 0x000000012800780c */ /* 0x008fe20003f06270 */
[----:B-1----:R-:W-:Y:S01]  /*1d70*/  VIADD R2, R2, 0xc0 ;  /* 0x000000c002027836 */ /* 0x002fe20000000000 */
[----:B------:R-:W-:Y:S01]  /*1d80*/  @!PT LDS RZ, [RZ] ;  /* 0x00000000fffff984 */ /* 0x000fe20000000800 */
[----:B------:R-:W-:Y:S01]  /*1d90*/  @!PT LDS RZ, [RZ] ;  /* 0x00000000fffff984 */ /* 0x000fe20000000800 */
[----:B------:R-:W-:Y:S01]  /*1da0*/  @!PT LDS RZ, [RZ] ;  /* 0x00000000fffff984 */ /* 0x000fe20000000800 */
[----:B------:R-:W-:Y:S01]  /*1db0*/  @!PT LDS RZ, [RZ] ;  /* 0x00000000fffff984 */ /* 0x000fe20000000800 */
[----:B------:R1:W-:Y:S06]  /*1dc0*/  MEMBAR.ALL.CTA ;  /* 0x0000000000007992 */ /* 0x0003ec0000008000 */
[----:B-1----:R-:W1:Y:S01]  /*1dd0*/  FENCE.VIEW.ASYNC.S ;  /* 0x00000000000073c6 */ /* 0x002e620000000000 */
[----:B------:R-:W-:-:S04]  /*1de0*/  PRMT R2, RZ, 0x654, R2 ;  /* 0x00000654ff027816 */ /* 0x000fc80000000002 */
[----:B-1----:R1:W-:Y:S01]  /*1df0*/  SYNCS.ARRIVE.TRANS64.RED.A1T0 RZ, [R2+URZ], RZ ;  /* 0x000000ff02ff79a7 */ /* 0x0023e200081004ff */
[----:B--2---:R-:W-:-:S13]  /*1e00*/  LOP3.LUT P2, RZ, R6, 0x1, RZ, 0xc0, !PT ;  /* 0x0000000106ff7812 */ /* 0x004fda000784c0ff */
[----:B------:R-:W-:Y:S01]  /*1e10*/  @P2 SHF.R.U32.HI R3, RZ, 0x10, R5 ;  /* 0x00000010ff032819 */ /* 0x000fe20000011605 */
[----:B------:R-:W-:Y:S01]  /*1e20*/  VOTEU.ANY UP0, P2 ;  /* 0x0000000000ff7886 */ /* 0x000fe20001000100 */
[----:B------:R-:W-:Y:S02]  /*1e30*/  @P2 MOV R11, R4 ;  /* 0x00000004000b2202 */ /* 0x000fe40000000f00 */
[----:B------:R-:W-:Y:S02]  /*1e40*/  @P2 R2UR.BROADCAST UR8, R3 ;  /* 0x00000000030822ca */ /* 0x000fe400008e0000 */
[----:B------:R-:W-:-:S11]  /*1e50*/  @P2 LOP3.LUT R8, R5, 0xffff, RZ, 0xc0, !PT ;  /* 0x0000ffff05082812 */ /* 0x000fd600078ec0ff */
[----:B------:R-:W-:Y:S01]  /*1e60*/  @UP0 UMOV UR36, UR8 ;  /* 0x0000000800240c82 */ /* 0x000fe20008000000 */
[----:B-1----:R-:W-:Y:S05]  /*1e70*/  @!P0 BRA `(.L_x_33) ;  /* 0x0000000000b88947 */ /* 0x002fea0003800000 */
[----:B------:R-:W4:Y:S01]  /*1e80*/  LDC.64 R4, c[0x0][0xb18] ;  /* 0x0002c600ff047b82 */ /* 0x000f220000000a00 */
[----:B------:R-:W-:-:S07]  /*1e90*/  ISETP.NE.AND P3, PT, R40, 0x1, PT ;  /* 0x000000012800780c */ /* 0x000fce0003f65270 */
[----:B------:R-:W1:Y:S08]  /*1ea0*/  LDC.64 R6, c[0x0][0xb10] ;  /* 0x0002c400ff067b82 */ /* 0x000e700000000a00 */
[----:B------:R-:W2:Y:S08]  /*1eb0*/  LDC R16, c[0x0][0xb20] ;  /* 0x0002c800ff107b82 */ /* 0x000eb00000000800 */
[----:B------:R-:W3:Y:S01]  /*1ec0*/  LDC R18, c[0x0][0xb0c] ;  /* 0x0002c300ff127b82 */ /* 0x000ee20000000800 */
[----:B----4-:R-:W-:Y:S01]  /*1ed0*/  IMAD.HI.U32 R17, R0, R5, RZ ;  /* 0x0000000500117227 */ /* 0x010fe200078e00ff */
[----:B------:R-:W-:-:S03]  /*1ee0*/  ISETP.NE.AND P0, PT, R4, 0x1, PT ;  /* 0x000000010400780c */ /* 0x000fc60003f05270 */
[----:B------:R-:W-:-:S03]  /*1ef0*/  IMAD.HI.U32 R5, R8, R5, RZ ;  /* 0x0000000508057227 */ /* 0x000fc600078e00ff */
[----:B------:R-:W4:Y:S01]  /*1f00*/  LDC.64 R2, c[0x0][0xb28] ;  /* 0x0002ca00ff027b82 */ /* 0x000f220000000a00 */
[----:B-1----:R-:W-:-:S04]  /*1f10*/  IMAD.HI.U32 R20, R9, R6, RZ ;  /* 0x0000000609147227 */ /* 0x002fc800078e00ff */
[----:B------:R-:W-:Y:S01]  /*1f20*/  IMAD.HI.U32 R22, R11, R6, RZ ;  /* 0x000000060b167227 */ /* 0x000fe200078e00ff */
[----:B------:R-:W-:Y:S02]  /*1f30*/  SHF.R.U32.HI R20, RZ, R7, R20 ;  /* 0x00000007ff147219 */ /* 0x000fe40000011614 */
[-C--:B--2---:R-:W-:Y:S02]  /*1f40*/  SHF.R.U32.HI R17, RZ, R16.reuse, R17 ;  /* 0x00000010ff117219 */ /* 0x084fe40000011611 */
[----:B------:R-:W-:Y:S02]  /*1f50*/  SHF.R.U32.HI R5, RZ, R16, R5 ;  /* 0x00000010ff057219 */ /* 0x000fe40000011605 */
[----:B------:R-:W-:Y:S02]  /*1f60*/  SEL R17, R0, R17, !P0 ;  /* 0x0000001100117207 */ /* 0x000fe40004000000 */
[----:B------:R-:W-:Y:S02]  /*1f70*/  SHF.R.U32.HI R22, RZ, R7, R22 ;  /* 0x00000007ff167219 */ /* 0x000fe40000011616 */
[----:B---3--:R-:W-:-:S02]  /*1f80*/  ISETP.NE.AND P1, PT, R18, 0x1, PT ;  /* 0x000000011200780c */ /* 0x008fc40003f25270 */
[----:B------:R-:W-:Y:S02]  /*1f90*/  SEL R5, R8, R5, !P0 ;  /* 0x0000000508057207 */ /* 0x000fe40004000000 */
[----:B------:R-:W-:Y:S02]  /*1fa0*/  SEL R19, R9, R20, !P1 ;  /* 0x0000001409137207 */ /* 0x000fe40004800000 */
[----:B------:R-:W-:Y:S01]  /*1fb0*/  SEL R7, R11, R22, !P1 ;  /* 0x000000160b077207 */ /* 0x000fe20004800000 */
[----:B----4-:R-:W-:-:S04]  /*1fc0*/  IMAD.HI.U32 R20, R17, R2, RZ ;  /* 0x0000000211147227 */ /* 0x010fc800078e00ff */
[----:B------:R-:W-:Y:S01]  /*1fd0*/  IMAD.HI.U32 R6, R19, R2, RZ ;  /* 0x0000000213067227 */ /* 0x000fe200078e00ff */
[----:B------:R-:W-:-:S04]  /*1fe0*/  @P3 SHF.R.U32.HI R17, RZ, R3, R20 ;  /* 0x00000003ff113219 */ /* 0x000fc80000011614 */
[----:B------:R-:W-:Y:S01]  /*1ff0*/  @P3 SHF.R.U32.HI R19, RZ, R3, R6 ;  /* 0x00000003ff133219 */ /* 0x000fe20000011606 */
[----:B------:R-:W-:-:S04]  /*2000*/  IMAD R17, R40, R17, RZ ;  /* 0x0000001128117224 */ /* 0x000fc800078e02ff */
[----:B------:R-:W-:Y:S01]  /*2010*/  IMAD R6, R40, R19, RZ ;  /* 0x0000001328067224 */ /* 0x000fe200078e02ff */
[C---:B------:R-:W-:Y:S02]  /*2020*/  ISETP.GE.AND P0, PT, R5.reuse, R17, PT ;  /* 0x000000110500720c */ /* 0x040fe40003f06270 */
[----:B------:R-:W-:Y:S02]  /*2030*/  IADD3 R17, PT, PT, -R5, RZ, RZ ;  /* 0x000000ff05117210 */ /* 0x000fe40007ffe1ff */
[----:B------:R-:W-:Y:S01]  /*2040*/  ISETP.GE.OR P0, PT, R7, R6, P0 ;  /* 0x000000060700720c */ /* 0x000fe20000706670 */
[----:B------:R-:W-:-:S04]  /*2050*/  IMAD.HI.U32 R6, R5, R2, RZ ;  /* 0x0000000205067227 */ /* 0x000fc800078e00ff */
[----:B------:R-:W-:Y:S01]  /*2060*/  IMAD R8, R4, R17, R8 ;  /* 0x0000001104087224 */ /* 0x000fe200078e0208 */
[----:B------:R-:W-:-:S04]  /*2070*/  SHF.R.U32.HI R6, RZ, R3, R6 ;  /* 0x00000003ff067219 */ /* 0x000fc80000011606 */
[----:B------:R-:W-:-:S03]  /*2080*/  SEL R6, R5, R6, !P3 ;  /* 0x0000000605067207 */ /* 0x000fc60005800000 */
[----:B------:R-:W-:-:S04]  /*2090*/  @!P0 IMAD.HI.U32 R16, R7, R2, RZ ;  /* 0x0000000207108227 */ /* 0x000fc800078e00ff */
[----:B------:R-:W-:Y:S01]  /*20a0*/  IMAD.MOV R2, RZ, RZ, -R6 ;  /* 0x000000ffff027224 */ /* 0x000fe200078e0a06 */
[----:B------:R-:W-:-:S03]  /*20b0*/  @!P0 SHF.R.U32.HI R16, RZ, R3, R16 ;  /* 0x00000003ff108219 */ /* 0x000fc60000011610 */
[----:B------:R-:W-:Y:S01]  /*20c0*/  IMAD R2, R40, R2, R5 ;  /* 0x0000000228027224 */ /* 0x000fe200078e0205 */
        /* <DEDUP_REMOVED lines=9> */
.L_x_33:
[----:B------:R-:W1:Y:S02]  /*2160*/  LDCU UR8, c[0x0][0xb30] ;  /* 0x00016600ff0877ac */ /* 0x000e640008000800 */
[----:B-1----:R-:W-:-:S09]  /*2170*/  UISETP.NE.AND UP0, UPT, UR8, 0x1, UPT ;  /* 0x000000010800788c */ /* 0x002fd2000bf05270 */
[----:B------:R-:W-:Y:S05]  /*2180*/  BRA.U UP0, `(.L_x_34) ;  /* 0x0000000100407547 */ /* 0x000fea000b800000 */
[----:B------:R-:W1:Y:S08]  /*2190*/  LDC.64 R4, c[0x0][0xb10] ;  /* 0x0002c400ff047b82 */ /* 0x000e700000000a00 */
[----:B------:R-:W2:Y:S08]  /*21a0*/  LDC.64 R2, c[0x0][0xb18] ;  /* 0x0002c600ff027b82 */ /* 0x000eb00000000a00 */
[----:B------:R-:W3:Y:S08]  /*21b0*/  LDC R6, c[0x0][0xb20] ;  /* 0x0002c800ff067b82 */ /* 0x000ef00000000800 */
[----:B------:R-:W4:Y:S01]  /*21c0*/  LDC R16, c[0x0][0xb0c] ;  /* 0x0002c300ff107b82 */ /* 0x000f220000000800 */
[----:B-1----:R-:W-:-:S05]  /*21d0*/  IMAD.HI.U32 R4, R11, R4, RZ ;  /* 0x000000040b047227 */ /* 0x002fca00078e00ff */
[----:B------:R-:W-:Y:S01]  /*21e0*/  SHF.R.U32.HI R4, RZ, R5, R4 ;  /* 0x00000005ff047219 */ /* 0x000fe20000011604 */
[----:B--2---:R-:W-:Y:S01]  /*21f0*/  IMAD.HI.U32 R3, R8, R3, RZ ;  /* 0x0000000308037227 */ /* 0x004fe200078e00ff */
[----:B------:R-:W-:-:S04]  /*2200*/  ISETP.NE.AND P0, PT, R2, 0x1, PT ;  /* 0x000000010200780c */ /* 0x000fc80003f05270 */
[----:B---3--:R-:W-:-:S04]  /*2210*/  SHF.R.U32.HI R3, RZ, R6, R3 ;  /* 0x00000006ff037219 */ /* 0x008fc80000011603 */
[----:B------:R-:W-:Y:S02]  /*2220*/  SEL R3, R8, R3, !P0 ;  /* 0x0000000308037207 */ /* 0x000fe40004000000 */
[----:B----4-:R-:W-:-:S04]  /*2230*/  ISETP.NE.AND P1, PT, R16, 0x1, PT ;  /* 0x000000011000780c */ /* 0x010fc80003f25270 */
[----:B------:R-:W-:-:S05]  /*2240*/  SEL R4, R11, R4, !P1 ;  /* 0x000000040b047207 */ /* 0x000fca0004800000 */
[----:B------:R-:W-:Y:S02]  /*2250*/  IMAD.IADD R5, R3, 0x1, -R4 ;  /* 0x0000000103057824 */ /* 0x000fe400078e0a04 */
[----:B------:R-:W-:Y:S02]  /*2260*/  IMAD.IADD R3, R4, 0x1, -R3 ;  /* 0x0000000104037824 */ /* 0x000fe400078e0a03 */
[----:B------:R-:W-:Y:S02]  /*2270*/  IMAD R11, R5, R16, R11 ;  /* 0x00000010050b7224 */ /* 0x000fe400078e020b */
[----:B------:R-:W-:-:S07]  /*2280*/  IMAD R8, R3, R2, R8 ;  /* 0x0000000203087224 */ /* 0x000fce00078e0208 */
.L_x_34:
[----:B------:R-:W-:Y:S01]  /*2290*/  VIADD R14, R14, 0x1 ;  /* 0x000000010e0e7836 */ /* 0x000fe20000000000 */
[----:B------:R-:W-:Y:S01]  /*22a0*/  PLOP3.LUT P1, PT, PT, PT, PT, 0x80, 0x8 ;  /* 0x000000000008781c */ /* 0x000fe20003f2f070 */
[----:B------:R-:W-:Y:S02]  /*22b0*/  IMAD.IADD R21, R11, 0x1, R90 ;  /* 0x000000010b157824 */ /* 0x000fe400078e025a */
[----:B------:R-:W-:Y:S01]  /*22c0*/  IMAD.IADD R20, R8, 0x1, R83 ;  /* 0x0000000108147824 */ /* 0x000fe200078e0253 */
[----:B------:R-:W-:-:S04]  /*22d0*/  ISETP.NE.AND P0, PT, R14, 0x2, PT ;  /* 0x000000020e00780c */ /* 0x000fc80003f05270 */
[----:B------:R-:W-:Y:S02]  /*22e0*/  SEL R2, RZ, 0x1, P0 ;  /* 0x00000001ff027807 */ /* 0x000fe40000000000 */
[----:B------:R-:W-:Y:S02]  /*22f0*/  SEL R14, R14, RZ, P0 ;  /* 0x000000ff0e0e7207 */ /* 0x000fe40000000000 */
[----:B------:R-:W-:Y:S01]  /*2300*/  LOP3.LUT R13, R13, R2, RZ, 0x3c, !PT ;  /* 0x000000020d0d7212 */ /* 0x000fe200078e3cff */
[----:B------:R-:W-:Y:S06]  /*2310*/  @P2 BRA `(.L_x_35) ;  /* 0xfffffff000982947 */ /* 0x000fec000383ffff */
[----:B------:R-:W-:Y:S01]  /*2320*/  UIADD3 UR4, UPT, UPT, UR4, 0x40, URZ ;  /* 0x0000004004047890 */ /* 0x000fe2000fffe0ff */
[----:B------:R-:W-:-:S03]  /*2330*/  SHF.L.U32 R3, R15, 0x1f, RZ ;  /* 0x0000001f0f037819 */ /* 0x000fc600000006ff */
[----:B------:R-:W-:-:S09]  /*2340*/  ULEA UR5, UR6, UR4, 0x3 ;  /* 0x0000000406057291 */ /* 0x000fd2000f8e18ff */
[----:B------:R-:W1:Y:S02]  /*2350*/  SYNCS.PHASECHK.TRANS64.TRYWAIT P0, [UR5], R3 ;  /* 0x00000003ff0075a7 */ /* 0x000e640008001105 */
[----:B-1----:R-:W-:Y:S05]  /*2360*/  @!P0 BRA `(.L_x_36) ;  /* 0x0000005000b08947 */ /* 0x002fea0003800000 */
.L_x_114:
[----:B------:R-:W-:-:S04]  /*2370*/  UIADD3 UR6, UPT, UPT, UR6, 0x1, URZ ;  /* 0x0000000106067890 */ /* 0x000fc8000fffe0ff */
[----:B------:R-:W-:-:S04]  /*2380*/  UISETP.NE.AND UP0, UPT, UR6, 0x8, UPT ;  /* 0x000000080600788c */ /* 0x000fc8000bf05270 */
[----:B------:R-:W-:Y:S02]  /*2390*/  USEL UR7, URZ, 0x1, UP0 ;  /* 0x00000001ff077887 */ /* 0x000fe40008000000 */
[----:B------:R-:W-:-:S04]  /*23a0*/  USEL UR6, UR6, URZ, UP0 ;  /* 0x000000ff06067287 */ /* 0x000fc80008000000 */
[----:B------:R-:W-:Y:S01]  /*23b0*/  ULEA UR5, UR6, UR4, 0x3 ;  /* 0x0000000406057291 */ /* 0x000fe2000f8e18ff */
[----:B------:R-:W-:-:S04]  /*23c0*/  LOP3.LUT R2, R15, UR7, RZ, 0x3c, !PT ;  /* 0x000000070f027c12 */ /* 0x000fc8000f8e3cff */
[----:B-1----:R-:W-:-:S04]  /*23d0*/  SHF.L.U32 R3, R2, 0x1f, RZ ;  /* 0x0000001f02037819 */ /* 0x002fc800000006ff */
[----:B------:R-:W1:Y:S02]  /*23e0*/  SYNCS.PHASECHK.TRANS64.TRYWAIT P0, [UR5], R3 ;  /* 0x00000003ff0075a7 */ /* 0x000e640008001105 */
[----:B-1----:R-:W-:Y:S05]  /*23f0*/  @!P0 BRA `(.L_x_37) ;  /* 0x0000005000a48947 */ /* 0x002fea0003800000 */
.L_x_116:
        /* <DEDUP_REMOVED lines=9> */
.L_x_118:
        /* <DEDUP_REMOVED lines=9> */
.L_x_120:
        /* <DEDUP_REMOVED lines=9> */
.L_x_122:
        /* <DEDUP_REMOVED lines=9> */
.L_x_124:
        /* <DEDUP_REMOVED lines=9> */
.L_x_126:
[----:B------:R-:W-:-:S04]  /*26d0*/  UIADD3 UR6, UPT, UPT, UR6, 0x1, URZ ;  /* 0x0000000106067890 */ /* 0x000fc8000fffe0ff */
[----:B------:R-:W-:-:S04]  /*26e0*/  UISETP.NE.AND UP0, UPT, UR6, 0x8, UPT ;  /* 0x000000080600788c */ /* 0x000fc8000bf05270 */
[----:B------:R-:W-:Y:S02]  /*26f0*/  USEL UR5, URZ, 0x1, UP0 ;  /* 0x00000001ff057887 */ /* 0x000fe40008000000 */
[----:B------:R-:W-:-:S04]  /*2700*/  USEL UR6, UR6, URZ, UP0 ;  /* 0x000000ff06067287 */ /* 0x000fc80008000000 */
[----:B------:R-:W-:Y:S01]  /*2710*/  ULEA UR6, UR6, UR4, 0x3 ;  /* 0x0000000406067291 */ /* 0x000fe2000f8e18ff */
[----:B-1----:R-:W-:-:S04]  /*2720*/  LOP3.LUT R3, R2, UR5, RZ, 0x3c, !PT ;  /* 0x0000000502037c12 */ /* 0x002fc8000f8e3cff */
[----:B------:R-:W-:Y:S01]  /*2730*/  SHF.L.U32 R3, R3, 0x1f, RZ ;  /* 0x0000001f03037819 */ /* 0x000fe200000006ff */
[----:B----4-:R-:W-:-:S07]  /*2740*/  IMAD.U32 R0, RZ, RZ, UR6 ;  /* 0x00000006ff007e24 */ /* 0x010fce000f8e00ff */
.L_x_43:
[----:B-1----:R1:W2:Y:S02]  /*2750*/  SYNCS.PHASECHK.TRANS64.TRYWAIT P0, [R0+URZ], R3 ;  /* 0x00000003000075a7 */ /* 0x0022a400080011ff */
[----:B--2---:R-:W-:Y:S05]  /*2760*/  @!P0 NANOSLEEP.SYNCS 0x989680 ;  /* 0x009896800000895d */ /* 0x004fea0003900000 */
[----:B------:R-:W2:Y:S02]  /*2770*/  @!P0 SYNCS.PHASECHK.TRANS64 P0, [R0+URZ], R3 ;  /* 0x00000003000085a7 */ /* 0x000ea400080010ff */
[----:B--2---:R-:W-:Y:S05]  /*2780*/  @P0 EXIT ;  /* 0x000000000000094d */ /* 0x004fea0003800000 */
[----:B------:R-:W-:Y:S05]  /*2790*/  BRA `(.L_x_43) ;  /* 0xfffffffc00ec7947 */ /* 0x000fea000383ffff */
.L_x_17:
[----:B------:R-:W-:-:S04]  /*27a0*/  UISETP.NE.AND UP1, UPT, UR37, URZ, UPT ;  /* 0x000000ff2500728c */ /* 0x000fc8000bf25270 */
[----:B------:R-:W-:-:S09]  /*27b0*/  UISETP.NE.OR UP1, UPT, UR8, 0x1, UP1 ;  /* 0x000000010800788c */ /* 0x000fd20008f25670 */
[----:B------:R-:W-:Y:S05]  /*27c0*/  BRA.U UP1, `(.L_x_44) ;  /* 0x0000000501487547 */ /* 0x000fea000b800000 */
[----:B------:R-:W-:Y:S01]  /*27d0*/  ISETP.NE.AND P2, PT, R2, RZ, PT ;  /* 0x000000ff0200720c */ /* 0x000fe20003f45270 */
[----:B------:R-:W-:Y:S01]  /*27e0*/  IMAD.MOV.U32 R12, RZ, RZ, 0x1 ;  /* 0x00000001ff0c7424 */ /* 0x000fe200078e00ff */
[----:B------:R-:W-:Y:S02]  /*27f0*/  CS2R R10, SRZ ;  /* 0x00000000000a7805 */ /* 0x000fe4000001ff00 */
[----:B------:R-:W-:Y:S01]  /*2800*/  CS2R R8, SRZ ;  /* 0x0000000000087805 */ /* 0x000fe2000001ff00 */
[----:B------:R-:W-:Y:S01]  /*2810*/  UMOV UR4, 0x400 ;  /* 0x0000040000047882 */ /* 0x000fe20000000000 */
[----:B------:R-:W-:Y:S01]  /*2820*/  UMOV UR6, URZ ;  /* 0x000000ff00067c82 */ /* 0x000fe20008000000 */
[----:B------:R-:W-:-:S12]  /*2830*/  ULEA UR37, UR37, UR4, 0x18 ;  /* 0x0000000425257291 */ /* 0x000fd8000f8ec0ff */
.L_x_48:
[----:B------:R-:W-:Y:S02]  /*2840*/  LEA R0, R8, UR37, 0x3 ;  /* 0x0000002508007c11 */ /* 0x000fe4000f8e18ff */
[----:B------:R-:W-:-:S03]  /*2850*/  SHF.L.U32 R5, R9, 0x1f, RZ ;  /* 0x0000001f09057819 */ /* 0x000fc600000006ff */
[----:B------:R-:W-:Y:S01]  /*2860*/  VIADD R4, R0, 0x120 ;  /* 0x0000012000047836 */ /* 0x000fe20000000000 */
[----:B------:R-:W1:Y:S02]  /*2870*/  SYNCS.PHASECHK.TRANS64.TRYWAIT P0, [R0+URZ+0x110], R5 ;  /* 0x00011005000075a7 */ /* 0x000e6400080011ff */
[----:B-1----:R-:W-:Y:S05]  /*2880*/  @!P0 BRA `(.L_x_45) ;  /* 0x0000005000108947 */ /* 0x002fea0003800000 */
.L_x_127:
[----:B------:R-:W-:Y:S01]  /*2890*/  ULEA UR5, UR6, UR37, 0x3 ;  /* 0x0000002506057291 */ /* 0x000fe2000f8e18ff */
[----:B------:R-:W-:Y:S02]  /*28a0*/  PRMT R4, RZ, 0x654, R4 ;  /* 0x00000654ff047816 */ /* 0x000fe40000000004 */
[----:B-1----:R-:W-:Y:S01]  /*28b0*/  SHF.L.U32 R5, R12, 0x1f, RZ ;  /* 0x0000001f0c057819 */ /* 0x002fe200000006ff */
[----:B------:R-:W-:Y:S01]  /*28c0*/  UIADD3 UR4, UPT, UPT, UR5, 0xb0, URZ ;  /* 0x000000b005047890 */ /* 0x000fe2000fffe0ff */
[----:B------:R1:W-:Y:S05]  /*28d0*/  SYNCS.ARRIVE.TRANS64.RED.A1T0 RZ, [R4+URZ], RZ ;  /* 0x000000ff04ff79a7 */ /* 0x0003ea00081004ff */
[----:B------:R-:W-:Y:S01]  /*28e0*/  IMAD.U32 R7, RZ, RZ, UR4 ;  /* 0x00000004ff077e24 */ /* 0x000fe2000f8e00ff */
[----:B------:R-:W2:Y:S04]  /*28f0*/  SYNCS.PHASECHK.TRANS64.TRYWAIT P0, [UR5+0xc0], R5 ;  /* 0x0000c005ff0075a7 */ /* 0x000ea80008001105 */
[----:B------:R-:W-:Y:S01]  /*2900*/  PRMT R6, R2, 0x654, R7 ;  /* 0x0000065402067816 */ /* 0x000fe20000000007 */
[----:B-1----:R-:W-:Y:S01]  /*2910*/  @!P2 IMAD.MOV.U32 R4, RZ, RZ, 0x10 ;  /* 0x00000010ff04a424 */ /* 0x002fe200078e00ff */
[----:B--2---:R-:W-:Y:S06]  /*2920*/  @!P0 BRA `(.L_x_46) ;  /* 0x0000004c00fc8947 */ /* 0x004fec0003800000 */
.L_x_129:
[----:B------:R-:W-:Y:S01]  /*2930*/  ULEA UR4, UR6, UR37, 0x4 ;  /* 0x0000002506047291 */ /* 0x000fe2000f8e20ff */
[----:B------:R-:W-:Y:S01]  /*2940*/  SEL R3, R6, R3, !P2 ;  /* 0x0000000306037207 */ /* 0x000fe20005000000 */
[----:B------:R-:W-:Y:S01]  /*2950*/  UIADD3 UR5, UPT, UPT, UR5, 0xb0, URZ ;  /* 0x000000b005057890 */ /* 0x000fe2000fffe0ff */
[----:B-1----:R-:W-:Y:S01]  /*2960*/  LEA R0, R11, UR37, 0x3 ;  /* 0x000000250b007c11 */ /* 0x002fe2000f8e18ff */
[----:B------:R-:W-:Y:S01]  /*2970*/  UIADD3 UR4, UPT, UPT, UR4, 0x140, URZ ;  /* 0x0000014004047890 */ /* 0x000fe2000fffe0ff */
[----:B------:R-:W-:Y:S01]  /*2980*/  SHF.L.U32 R5, R10, 0x1f, RZ ;  /* 0x0000001f0a057819 */ /* 0x000fe200000006ff */
[----:B------:R1:W-:Y:S01]  /*2990*/  @!P2 SYNCS.ARRIVE.TRANS64.RED RZ, [R3+URZ], R4 ;  /* 0x0000000403ffa9a7 */ /* 0x0003e200080004ff */
[----:B------:R-:W-:Y:S01]  /*29a0*/  UIADD3 UR6, UPT, UPT, UR6, 0x1, URZ ;  /* 0x0000000106067890 */ /* 0x000fe2000fffe0ff */
[----:B------:R-:W-:-:S03]  /*29b0*/  VIADD R8, R8, 0x1 ;  /* 0x0000000108087836 */ /* 0x000fc60000000000 */
[----:B------:R-:W-:Y:S02]  /*29c0*/  UISETP.NE.AND UP0, UPT, UR6, 0x2, UPT ;  /* 0x000000020600788c */ /* 0x000fe4000bf05270 */
[----:B------:R-:W-:Y:S06]  /*29d0*/  UGETNEXTWORKID.BROADCAST [UR4], [UR5] ;  /* 0x00000000040073ca */ /* 0x000fec0008000100 */
[----:B------:R-:W-:Y:S01]  /*29e0*/  USEL UR4, URZ, 0x1, UP0 ;  /* 0x00000001ff047887 */ /* 0x000fe20008000000 */
[----:B------:R-:W-:Y:S01]  /*29f0*/  ISETP.NE.AND P0, PT, R8, 0x2, PT ;  /* 0x000000020800780c */ /* 0x000fe20003f05270 */
[----:B------:R-:W-:Y:S01]  /*2a00*/  USEL UR6, UR6, URZ, UP0 ;  /* 0x000000ff06067287 */ /* 0x000fe20008000000 */
[----:B------:R-:W2:Y:S03]  /*2a10*/  SYNCS.PHASECHK.TRANS64.TRYWAIT P1, [R0+URZ+0xb0], R5 ;  /* 0x0000b005000075a7 */ /* 0x000ea600080211ff */
[----:B------:R-:W-:Y:S01]  /*2a20*/  LOP3.LUT R12, R12, UR4, RZ, 0x3c, !PT ;  /* 0x000000040c0c7c12 */ /* 0x000fe2000f8e3cff */
[----:B-12---:R-:W-:Y:S07]  /*2a30*/  @!P1 BRA `(.L_x_47) ;  /* 0x0000004c00d09947 */ /* 0x006fee0003800000 */
.L_x_130:
[C---:B------:R-:W-:Y:S01]  /*2a40*/  LEA R4, R11.reuse, UR37, 0x4 ;  /* 0x000000250b047c11 */ /* 0x040fe2000f8e20ff */
[----:B-1----:R-:W-:Y:S01]  /*2a50*/  VIADD R0, R0, 0xc0 ;  /* 0x000000c000007836 */ /* 0x002fe20000000000 */
[----:B------:R-:W-:Y:S01]  /*2a60*/  SEL R8, R8, RZ, P0 ;  /* 0x000000ff08087207 */ /* 0x000fe20000000000 */
[----:B------:R-:W-:-:S03]  /*2a70*/  VIADD R11, R11, 0x1 ;  /* 0x000000010b0b7836 */ /* 0x000fc60000000000 */
[----:B------:R-:W1:Y:S01]  /*2a80*/  LDS.128 R4, [R4+0x140] ;  /* 0x0001400004047984 */ /* 0x000e620000000c00 */
[----:B------:R-:W-:Y:S02]  /*2a90*/  PRMT R0, RZ, 0x654, R0 ;  /* 0x00000654ff007816 */ /* 0x000fe40000000000 */
[C---:B------:R-:W-:Y:S01]  /*2aa0*/  ISETP.NE.AND P1, PT, R11.reuse, 0x2, PT ;  /* 0x000000020b00780c */ /* 0x040fe20003f25270 */
[----:B------:R-:W-:Y:S01]  /*2ab0*/  @!PT LDS RZ, [RZ] ;  /* 0x00000000fffff984 */ /* 0x000fe20000000800 */
[----:B------:R-:W-:Y:S01]  /*2ac0*/  @!PT LDS RZ, [RZ] ;  /* 0x00000000fffff984 */ /* 0x000fe20000000800 */
[----:B------:R-:W-:Y:S01]  /*2ad0*/  @!PT LDS RZ, [RZ] ;  /* 0x00000000fffff984 */ /* 0x000fe20000000800 */
[----:B------:R-:W-:Y:S01]  /*2ae0*/  @!PT LDS RZ, [RZ] ;  /* 0x00000000fffff984 */ /* 0x000fe20000000800 */
[----:B------:R2:W-:Y:S06]  /*2af0*/  MEMBAR.ALL.CTA ;  /* 0x0000000000007992 */ /* 0x0005ec0000008000 */
[----:B--2---:R-:W2:Y:S01]  /*2b00*/  FENCE.VIEW.ASYNC.S ;  /* 0x00000000000073c6 */ /* 0x004ea20000000000 */
[----:B------:R-:W-:Y:S01]  /*2b10*/  SEL R11, R11, RZ, P1 ;  /* 0x000000ff0b0b7207 */ /* 0x000fe20000800000 */
[----:B--2---:R2:W-:Y:S01]  /*2b20*/  SYNCS.ARRIVE.TRANS64.RED.A1T0 RZ, [R0+URZ], RZ ;  /* 0x000000ff00ff79a7 */ /* 0x0045e200081004ff */
[----:B-1----:R-:W-:-:S02]  /*2b30*/  LOP3.LUT P3, RZ, R6, 0x1, RZ, 0xc0, !PT ;  /* 0x0000000106ff7812 */ /* 0x002fc4000786c0ff */
[----:B------:R-:W-:-:S04]  /*2b40*/  SEL R5, RZ, 0x1, P1 ;  /* 0x00000001ff057807 */ /* 0x000fc80000800000 */
[----:B------:R-:W-:Y:S02]  /*2b50*/  LOP3.LUT R10, R10, R5, RZ, 0x3c, !PT ;  /* 0x000000050a0a7212 */ /* 0x000fe400078e3cff */
[----:B--2---:R-:W-:-:S04]  /*2b60*/  SEL R0, RZ, 0x1, P0 ;  /* 0x00000001ff007807 */ /* 0x004fc80000000000 */
[----:B------:R-:W-:Y:S01]  /*2b70*/  LOP3.LUT R9, R9, R0, RZ, 0x3c, !PT ;  /* 0x0000000009097212 */ /* 0x000fe200078e3cff */
[----:B------:R-:W-:Y:S06]  /*2b80*/  @P3 BRA `(.L_x_48) ;  /* 0xfffffffc002c3947 */ /* 0x000fec000383ffff */
[----:B------:R-:W-:Y:S01]  /*2b90*/  ULEA UR5, UR6, UR37, 0x3 ;  /* 0x0000002506057291 */ /* 0x000fe2000f8e18ff */
[----:B------:R-:W-:-:S08]  /*2ba0*/  SHF.L.U32 R3, R12, 0x1f, RZ ;  /* 0x0000001f0c037819 */ /* 0x000fd000000006ff */
[----:B------:R-:W1:Y:S02]  /*2bb0*/  SYNCS.PHASECHK.TRANS64 P0, [UR5+0xc0], R3 ;  /* 0x0000c003ff0075a7 */ /* 0x000e640008001005 */
[----:B-1----:R-:W-:Y:S05]  /*2bc0*/  @P0 BRA `(.L_x_49) ;  /* 0x0000000000080947 */ /* 0x002fea0003800000 */
[----:B------:R-:W1:Y:S02]  /*2bd0*/  SYNCS.PHASECHK.TRANS64.TRYWAIT P0, [UR5+0xc0], R3 ;  /* 0x0000c003ff0075a7 */ /* 0x000e640008001105 */
[----:B-1----:R-:W-:Y:S05]  /*2be0*/  @!P0 BRA `(.L_x_50) ;  /* 0x0000004c00788947 */ /* 0x002fea0003800000 */
.L_x_49:
[----:B------:R-:W-:-:S04]  /*2bf0*/  UIADD3 UR4, UPT, UPT, UR6, 0x1, URZ ;  /* 0x0000000106047890 */ /* 0x000fc8000fffe0ff */
[----:B------:R-:W-:-:S04]  /*2c00*/  UISETP.NE.AND UP0, UPT, UR4, 0x2, UPT ;  /* 0x000000020400788c */ /* 0x000fc8000bf05270 */
[----:B------:R-:W-:Y:S02]  /*2c10*/  USEL UR7, URZ, 0x1, UP0 ;  /* 0x00000001ff077887 */ /* 0x000fe40008000000 */
[----:B------:R-:W-:-:S04]  /*2c20*/  USEL UR4, UR4, URZ, UP0 ;  /* 0x000000ff04047287 */ /* 0x000fc80008000000 */
[----:B------:R-:W-:Y:S01]  /*2c30*/  ULEA UR4, UR4, UR37, 0x3 ;  /* 0x0000002504047291 */ /* 0x000fe2000f8e18ff */
[----:B-1----:R-:W-:-:S04]  /*2c40*/  LOP3.LUT R3, R12, UR7, RZ, 0x3c, !PT ;  /* 0x000000070c037c12 */ /* 0x002fc8000f8e3cff */
[----:B------:R-:W-:-:S04]  /*2c50*/  SHF.L.U32 R0, R3, 0x1f, RZ ;  /* 0x0000001f03007819 */ /* 0x000fc800000006ff */
[----:B------:R-:W1:Y:S02]  /*2c60*/  SYNCS.PHASECHK.TRANS64 P0, [UR4+0xc0], R0 ;  /* 0x0000c000ff0075a7 */ /* 0x000e640008001004 */
[----:B-1----:R-:W-:Y:S05]  /*2c70*/  @P0 EXIT ;  /* 0x000000000000094d */ /* 0x002fea0003800000 */
[----:B------:R-:W-:Y:S02]  /*2c80*/  SHF.L.U32 R3, R3, 0x1f, RZ ;  /* 0x0000001f03037819 */ /* 0x000fe400000006ff */
[----:B------:R-:W-:-:S07]  /*2c90*/  MOV R0, UR4 ;  /* 0x0000000400007c02 */ /* 0x000fce0008000f00 */
.L_x_51:
[----:B-1----:R1:W2:Y:S02]  /*2ca0*/  SYNCS.PHASECHK.TRANS64.TRYWAIT P0, [R0+URZ+0xc0], R3 ;  /* 0x0000c003000075a7 */ /* 0x0022a400080011ff */
[----:B--2---:R-:W-:Y:S05]  /*2cb0*/  @!P0 NANOSLEEP.SYNCS 0x989680 ;  /* 0x009896800000895d */ /* 0x004fea0003900000 */
[----:B------:R-:W2:Y:S02]  /*2cc0*/  @!P0 SYNCS.PHASECHK.TRANS64 P0, [R0+URZ+0xc0], R3 ;  /* 0x0000c003000085a7 */ /* 0x000ea400080010ff */
[----:B--2---:R-:W-:Y:S05]  /*2cd0*/  @P0 EXIT ;  /* 0x000000000000094d */ /* 0x004fea0003800000 */
[----:B------:R-:W-:Y:S05]  /*2ce0*/  BRA `(.L_x_51) ;  /* 0xfffffffc00ec7947 */ /* 0x000fea000383ffff */
.L_x_44:
[----:B------:R-:W-:-:S09]  /*2cf0*/  UISETP.NE.AND UP1, UPT, UR8, URZ, UPT ;  /* 0x000000ff0800728c */ /* 0x000fd2000bf25270 */
[----:B------:R-:W-:Y:S05]  /*2d00*/  BRA.U UP1, `(.L_x_52) ;  /* 0x0000000d01c87547 */ /* 0x000fea000b800000 */
[----:B------:R-:W-:Y:S01]  /*2d10*/  UMOV UR4, 0x40 ;  /* 0x0000004000047882 */ /* 0x000fe20000000000 */
[----:B------:R-:W-:Y:S01]  /*2d20*/  NOP ;  /* 0x0000000000007918 */ /* 0x000fe20000000000 */
[----:B------:R-:W-:Y:S01]  /*2d30*/  ULEA UR4, UR37, UR4, 0x18 ;  /* 0x0000000425047291 */ /* 0x000fe2000f8ec0ff */
[----:B------:R-:W-:Y:S02]  /*2d40*/  UMOV UR5, 0x400 ;  /* 0x0000040000057882 */ /* 0x000fe40000000000 */
[----:B------:R-:W-:-:S06]  /*2d50*/  ULEA UR37, UR37, UR5, 0x18 ;  /* 0x0000000525257291 */ /* 0x000fcc000f8ec0ff */
[----:B------:R-:W1:Y:S02]  /*2d60*/  LDS.U8 R0, [UR4+0x1c] ;  /* 0x00001c04ff007984 */ /* 0x000e640008000000 */
[----:B-1----:R-:W-:-:S13]  /*2d70*/  ISETP.NE.AND P0, PT, R0, RZ, PT ;  /* 0x000000ff0000720c */ /* 0x002fda0003f05270 */
[----:B------:R-:W-:Y:S05]  /*2d80*/  @P0 BRA `(.L_x_53) ;  /* 0x0000000000580947 */ /* 0x000fea0003800000 */
[----:B------:R-:W-:-:S13]  /*2d90*/  ELECT P0, URZ, PT ;  /* 0x0000000000ff782f */ /* 0x000fda0003800000 */
[----:B------:R-:W-:Y:S05]  /*2da0*/  @!P0 BRA `(.L_x_54) ;  /* 0x0000000000608947 */ /* 0x000fea0003800000 */
[----:B------:R-:W-:Y:S01]  /*2db0*/  UMOV UR5, 0x10 ;  /* 0x0000001000057882 */ /* 0x000fe20000000000 */
[----:B------:R-:W-:Y:S01]  /*2dc0*/  HFMA2 R0, -RZ, RZ, 0, 5.9604644775390625e-08 ;  /* 0x00000001ff007431 */ /* 0x000fe200000001ff */
[----:B------:R-:W-:-:S03]  /*2dd0*/  MOV R2, 0xffff ;  /* 0x0000ffff00027802 */ /* 0x000fc60000000f00 */
[----:B------:R-:W-:Y:S04]  /*2de0*/  DEPBAR.LE SB1, 0x36 ;  /* 0x00009d800000791a */ /* 0x000fe80000000000 */
[----:B------:R-:W1:Y:S02]  /*2df0*/  UTCATOMSWS.FIND_AND_SET.ALIGN UP0, UR5, UR5 ;  /* 0x00000005000575e3 */ /* 0x000e640008000800 */
[----:B-1----:R-:W-:Y:S01]  /*2e00*/  MOV R3, UR5 ;  /* 0x0000000500037c02 */ /* 0x002fe20008000f00 */
[----:B------:R-:W-:Y:S06]  /*2e10*/  BRA.U UP0, `(.L_x_55) ;  /* 0x0000000100187547 */ /* 0x000fec000b800000 */
.L_x_56:
[----:B------:R-:W-:Y:S05]  /*2e20*/  NANOSLEEP 0x64 ;  /* 0x000000640000795d */ /* 0x000fea0003800000 */
[----:B------:R-:W-:-:S05]  /*2e30*/  UMOV UR5, 0x10 ;  /* 0x0000001000057882 */ /* 0x000fca0000000000 */
[----:B------:R-:W-:Y:S04]  /*2e40*/  DEPBAR.LE SB1, 0x36 ;  /* 0x00009d800000791a */ /* 0x000fe80000000000 */
[----:B------:R-:W1:Y:S02]  /*2e50*/  UTCATOMSWS.FIND_AND_SET.ALIGN UP0, UR5, UR5 ;  /* 0x00000005000575e3 */ /* 0x000e640008000800 */
[----:B-1----:R-:W-:Y:S01]  /*2e60*/  MOV R3, UR5 ;  /* 0x0000000500037c02 */ /* 0x002fe20008000f00 */
[----:B------:R-:W-:Y:S05]  /*2e70*/  BRA.U !UP0, `(.L_x_56) ;  /* 0xfffffffd08e87547 */ /* 0x000fea000b83ffff */
.L_x_55:
[-C--:B------:R-:W-:Y:S02]  /*2e80*/  SHF.L.U32 R2, R2, R3.reuse, RZ ;  /* 0x0000000302027219 */ /* 0x080fe400000006ff */
[----:B------:R-:W-:Y:S01]  /*2e90*/  SHF.L.U32 R0, R0, R3, RZ ;  /* 0x0000000300007219 */ /* 0x000fe200000006ff */
[----:B------:R-:W-:Y:S02]  /*2ea0*/  IMAD.SHL.U32 R3, R3, 0x20, RZ ;  /* 0x0000002003037824 */ /* 0x000fe400078e00ff */
[----:B------:R1:W-:Y:S04]  /*2eb0*/  ATOMS.OR RZ, [UR4+0x14], R2 ;  /* 0x00001402ffff798c */ /* 0x0003e8000b000004 */
[----:B------:R1:W-:Y:S04]  /*2ec0*/  ATOMS.OR RZ, [UR4+0x18], R0 ;  /* 0x00001800ffff798c */ /* 0x0003e8000b000004 */
[----:B------:R1:W-:Y:S01]  /*2ed0*/  STS [UR37+0x160], R3 ;  /* 0x00016003ff007988 */ /* 0x0003e20008000825 */
[----:B------:R-:W-:Y:S05]  /*2ee0*/  BRA `(.L_x_54) ;  /* 0x0000000000107947 */ /* 0x000fea0003800000 */
.L_x_53:
[----:B------:R-:W-:Y:S02]  /*2ef0*/  MOV R0, 0xffffffff ;  /* 0xffffffff00007802 */ /* 0x000fe40000000f00 */
[----:B------:R-:W-:-:S03]  /*2f00*/  MOV R2, 0x2f30 ;  /* 0x00002f3000027802 */ /* 0x000fc60000000f00 */
[----:B------:R1:W-:Y:S04]  /*2f10*/  STS [UR37+0x160], R0 ;  /* 0x00016000ff007988 */ /* 0x0003e80008000825 */
[----:B-1-3-5:R-:W-:Y:S05]  /*2f20*/  CALL.REL.NOINC `($__internal_1_$__cuda_sm10x_tcgen05_guardrail_trap_phase_invalid_during_alloc) ;  /* 0x0000005000347944 */ /* 0x02afea0003c00000 */
.L_x_54:
[----:B------:R-:W-:Y:S05]  /*2f30*/  WARPSYNC.ALL ;  /* 0x0000000000007948 */ /* 0x000fea0003800000 */
[----:B------:R-:W2:Y:S01]  /*2f40*/  S2UR UR5, SR_CgaCtaId ;  /* 0x00000000000579c3 */ /* 0x000ea20000008800 */
[----:B------:R-:W-:Y:S01]  /*2f50*/  UMOV UR4, 0x400 ;  /* 0x0000040000047882 */ /* 0x000fe20000000000 */
[----:B------:R-:W-:-:S06]  /*2f60*/  NOP ;  /* 0x0000000000007918 */ /* 0x000fcc0000000000 */
[----:B------:R-:W-:Y:S06]  /*2f70*/  BAR.ARV 0x6, 0xa0 ;  /* 0x0182800000007b1d */ /* 0x000fec0000002000 */
[----:B------:R-:W4:Y:S01]  /*2f80*/  LDCU UR7, c[0x0][0x38c] ;  /* 0x00007180ff0777ac */ /* 0x000f220008000800 */
[----:B------:R-:W-:Y:S01]  /*2f90*/  IMAD.MOV.U32 R11, RZ, RZ, 0x1 ;  /* 0x00000001ff0b7424 */ /* 0x000fe200078e00ff */
[----:B------:R-:W-:Y:S01]  /*2fa0*/  CS2R R8, SRZ ;  /* 0x0000000000087805 */ /* 0x000fe2000001ff00 */
[----:B------:R-:W-:Y:S01]  /*2fb0*/  IMAD.MOV.U32 R10, RZ, RZ, RZ ;  /* 0x000000ffff0a7224 */ /* 0x000fe200078e00ff */
[----:B------:R-:W3:Y:S01]  /*2fc0*/  LDCU UR6, c[0x0][0x38c] ;  /* 0x00007180ff0677ac */ /* 0x000ee20008000800 */
[----:B------:R-:W-:Y:S01]  /*2fd0*/  UMOV UR14, URZ ;  /* 0x000000ff000e7c82 */ /* 0x000fe20008000000 */
[----:B------:R-:W-:Y:S01]  /*2fe0*/  UMOV UR13, URZ ;  /* 0x000000ff000d7c82 */ /* 0x000fe20008000000 */
[----:B--2---:R-:W-:Y:S01]  /*2ff0*/  ULEA UR5, UR5, UR4, 0x18 ;  /* 0x0000000405057291 */ /* 0x004fe2000f8ec0ff */
[----:B------:R-:W-:Y:S01]  /*3000*/  UMOV UR24, 0x0 ;  /* 0x0000000000187882 */ /* 0x000fe20000000000 */
[----:B------:R-:W-:-:S02]  /*3010*/  UMOV UR25, 0x42104a0 ;  /* 0x042104a000197882 */ /* 0x000fc40000000000 */
[----:B------:R-:W-:Y:S02]  /*3020*/  UIADD3 UR10, UPT, UPT, UR5, 0x4400, URZ ;  /* 0x00004400050a7890 */ /* 0x000fe4000fffe0ff */
[----:B------:R-:W-:Y:S02]  /*3030*/  UIADD3 UR15, UPT, UPT, UR5, 0x14400, URZ ;  /* 0x00014400050f7890 */ /* 0x000fe4000fffe0ff */
[----:B----4-:R-:W-:Y:S01]  /*3040*/  UIADD3 UR7, UPT, UPT, UR7, 0x7f, URZ ;  /* 0x0000007f07077890 */ /* 0x010fe2000fffe0ff */
[----:B-1----:R-:W1:Y:S01]  /*3050*/  LDS R0, [UR5+0x160] ;  /* 0x00016005ff007984 */ /* 0x002e620008000800 */
[----:B------:R-:W-:Y:S02]  /*3060*/  USHF.R.U32.HI UR10, URZ, 0x4, UR10 ;  /* 0x00000004ff0a7899 */ /* 0x000fe4000801160a */
[----:B------:R-:W-:Y:S02]  /*3070*/  USHF.R.S32.HI UR4, URZ, 0x1f, UR7 ;  /* 0x0000001fff047899 */ /* 0x000fe40008011407 */
[----:B------:R-:W-:-:S02]  /*3080*/  USHF.R.U32.HI UR15, URZ, 0x4, UR15 ;  /* 0x00000004ff0f7899 */ /* 0x000fc4000801160f */
[----:B------:R-:W-:Y:S02]  /*3090*/  ULEA.HI UR4, UR4, UR7, URZ, 0x7 ;  /* 0x0000000704047291 */ /* 0x000fe4000f8f38ff */
[----:B------:R-:W-:Y:S02]  /*30a0*/  ULOP3.LUT UR10, UR10, 0x3fff, URZ, 0xc0, !UPT ;  /* 0x00003fff0a0a7892 */ /* 0x000fe4000f8ec0ff */
[----:B------:R-:W-:Y:S01]  /*30b0*/  USHF.R.S32.HI UR4, URZ, 0x7, UR4 ;  /* 0x00000007ff047899 */ /* 0x000fe20008011404 */
[----:B------:R-:W-:Y:S01]  /*30c0*/  UMOV UR22, 0x0 ;  /* 0x0000000000167882 */ /* 0x000fe20000000000 */
[----:B------:R-:W-:Y:S02]  /*30d0*/  UMOV UR23, 0x42104a0 ;  /* 0x042104a000177882 */ /* 0x000fe40000000000 */
[----:B------:R-:W-:Y:S02]  /*30e0*/  UISETP.LT.AND UP0, UPT, UR4, 0x1, UPT ;  /* 0x000000010400788c */ /* 0x000fe4000bf01270 */
[----:B------:R-:W-:-:S02]  /*30f0*/  ULOP3.LUT UR15, UR15, 0x3fff, URZ, 0xc0, !UPT ;  /* 0x00003fff0f0f7892 */ /* 0x000fc4000f8ec0ff */
[----:B------:R-:W-:Y:S02]  /*3100*/  USEL UR9, UR4, 0x1, !UP0 ;  /* 0x0000000104097887 */ /* 0x000fe4000c000000 */
[----:B------:R-:W-:Y:S02]  /*3110*/  ULOP3.LUT UR10, UR10, 0x10000, URZ, 0xfc, !UPT ;  /* 0x000100000a0a7892 */ /* 0x000fe4000f8efcff */
[----:B------:R-:W-:Y:S02]  /*3120*/  UIADD3 UR9, UPT, UPT, -UR9, URZ, URZ ;  /* 0x000000ff09097290 */ /* 0x000fe4000fffe1ff */
[----:B---3--:R-:W-:Y:S01]  /*3130*/  UISETP.GE.AND UP3, UPT, UR6, 0x1, UPT ;  /* 0x000000010600788c */ /* 0x008fe2000bf66270 */
[----:B------:R-:W-:Y:S01]  /*3140*/  UMOV UR20, 0x0 ;  /* 0x0000000000147882 */ /* 0x000fe20000000000 */
[----:B------:R-:W-:Y:S01]  /*3150*/  UMOV UR21, 0x42104a0 ;  /* 0x042104a000157882 */ /* 0x000fe20000000000 */
[----:B------:R-:W-:Y:S01]  /*3160*/  UMOV UR18, 0x0 ;  /* 0x0000000000127882 */ /* 0x000fe20000000000 */
[----:B------:R-:W-:Y:S01]  /*3170*/  UMOV UR19, 0x42104a0 ;  /* 0x042104a000137882 */ /* 0x000fe20000000000 */
[----:B-1----:R-:W-:-:S15]  /*3180*/  R2UR UR16, R0 ;  /* 0x00000000001072ca */ /* 0x002fde00000e0000 */
.L_x_63:
[----:B------:R-:W-:Y:S02]  /*3190*/  LEA R0, R10, UR5, 0x3 ;  /* 0x000000050a007c11 */ /* 0x000fe4000f8e18ff */
[----:B------:R-:W-:Y:S02]  /*31a0*/  SHF.L.U32 R5, R9, 0x1f, RZ ;  /* 0x0000001f09057819 */ /* 0x000fe400000006ff */
[----:B------:R-:W-:Y:S01]  /*31b0*/  PLOP3.LUT P0, PT, PT, PT, UP3, 0x80, 0x8 ;  /* 0x000000000008781c */ /* 0x000fe20003f0f038 */
[----:B------:R-:W-:Y:S01]  /*31c0*/  VIADD R3, R0, 0xc0 ;  /* 0x000000c000037836 */ /* 0x000fe20000000000 */
[----:B-1----:R-:W1:Y:S02]  /*31d0*/  SYNCS.PHASECHK.TRANS64.TRYWAIT P1, [R0+URZ+0xb0], R5 ;  /* 0x0000b005000075a7 */ /* 0x002e6400080211ff */
[----:B-1-3--:R-:W-:Y:S09]  /*31e0*/  @!P1 BRA `(.L_x_57) ;  /* 0x0000004800109947 */ /* 0x00aff20003800000 */
.L_x_132:
[----:B------:R-:W-:Y:S01]  /*31f0*/  LEA R4, R10, UR5, 0x4 ;  /* 0x000000050a047c11 */ /* 0x000fe2000f8e20ff */
[----:B------:R-:W-:Y:S01]  /*3200*/  @UP3 ULEA UR6, UR13, UR5, 0x3 ;  /* 0x000000050d063291 */ /* 0x000fe2000f8e18ff */
[----:B------:R-:W-:Y:S01]  /*3210*/  PLOP3.LUT P2, PT, PT, PT, PT, 0x80, 0x8 ;  /* 0x000000000008781c */ /* 0x000fe20003f4f070 */
[----:B------:R-:W-:Y:S01]  /*3220*/  ULEA UR7, UR14, UR5, 0x3 ;  /* 0x000000050e077291 */ /* 0x000fe2000f8e18ff */
[----:B------:R-:W-:Y:S02]  /*3230*/  PRMT R3, RZ, 0x654, R3 ;  /* 0x00000654ff037816 */ /* 0x000fe40000000003 */
[----:B-1----:R-:W1:Y:S01]  /*3240*/  LDS.128 R4, [R4+0x140] ;  /* 0x0001400004047984 */ /* 0x002e620000000c00 */
[----:B------:R-:W-:Y:S02]  /*3250*/  @P0 SHF.L.U32 R2, R8, 0x1f, RZ ;  /* 0x0000001f08020819 */ /* 0x000fe400000006ff */
[----:B------:R-:W-:Y:S01]  /*3260*/  SHF.L.U32 R0, R11, 0x1f, RZ ;  /* 0x0000001f0b007819 */ /* 0x000fe200000006ff */
[----:B------:R-:W-:Y:S01]  /*3270*/  @!PT LDS RZ, [RZ] ;  /* 0x00000000fffff984 */ /* 0x000fe20000000800 */
[----:B------:R-:W-:Y:S01]  /*3280*/  @!PT LDS RZ, [RZ] ;  /* 0x00000000fffff984 */ /* 0x000fe20000000800 */
[----:B------:R-:W-:Y:S01]  /*3290*/  @!PT LDS RZ, [RZ] ;  /* 0x00000000fffff984 */ /* 0x000fe20000000800 */
[----:B------:R-:W-:Y:S01]  /*32a0*/  @!PT LDS RZ, [RZ] ;  /* 0x00000000fffff984 */ /* 0x000fe20000000800 */
[----:B------:R2:W-:Y:S06]  /*32b0*/  MEMBAR.ALL.CTA ;  /* 0x0000000000007992 */ /* 0x0005ec0000008000 */
[----:B--2---:R-:W2:Y:S02]  /*32c0*/  FENCE.VIEW.ASYNC.S ;  /* 0x00000000000073c6 */ /* 0x004ea40000000000 */
[----:B--2---:R2:W-:Y:S01]  /*32d0*/  SYNCS.ARRIVE.TRANS64.RED.A1T0 RZ, [R3+URZ], RZ ;  /* 0x000000ff03ff79a7 */ /* 0x0045e200081004ff */
[----:B------:R2:W3:Y:S01]  /*32e0*/  @P0 SYNCS.PHASECHK.TRANS64.TRYWAIT P2, [UR6], R2 ;  /* 0x00000002ff0005a7 */ /* 0x0004e20008041106 */
[----:B------:R-:W-:Y:S01]  /*32f0*/  ULEA.HI UR6, UR14, UR14, URZ, 0x1 ;  /* 0x0000000e0e067291 */ /* 0x000fe2000f8f08ff */
[----:B-1----:R-:W-:-:S03]  /*3300*/  LOP3.LUT P1, RZ, R6, 0x1, RZ, 0xc0, !PT ;  /* 0x0000000106ff7812 */ /* 0x002fc6000782c0ff */
[----:B------:R-:W-:Y:S02]  /*3310*/  USHF.L.U32 UR8, UR6, 0x6, URZ ;  /* 0x0000000606087899 */ /* 0x000fe400080006ff */
[----:B------:R-:W-:Y:S02]  /*3320*/  ULOP3.LUT UR6, UR6, 0xffe, URZ, 0xc0, !UPT ;  /* 0x00000ffe06067892 */ /* 0x000fe4000f8ec0ff */
[----:B------:R-:W-:Y:S02]  /*3330*/  ULOP3.LUT UR8, UR8, 0xffffff80, URZ, 0xc0, !UPT ;  /* 0xffffff8008087892 */ /* 0x000fe4000f8ec0ff */
[----:B------:R-:W-:Y:S02]  /*3340*/  UIADD3 UR6, UPT, UPT, -UR6, UR14, URZ ;  /* 0x0000000e06067290 */ /* 0x000fe4000fffe1ff */
[----:B------:R-:W-:Y:S01]  /*3350*/  UIADD3 UR8, UPT, UPT, UR16, UR8, URZ ;  /* 0x0000000810087290 */ /* 0x000fe2000fffe0ff */
[----:B------:R-:W1:Y:S03]  /*3360*/  SYNCS.PHASECHK.TRANS64.TRYWAIT P0, [UR7+0xf0], R0 ;  /* 0x0000f000ff0075a7 */ /* 0x000e660008001107 */
[----:B------:R-:W-:Y:S01]  /*3370*/  ULEA UR8, UR6, UR8, 0x14 ;  /* 0x0000000806087291 */ /* 0x000fe2000f8ea0ff */
[----:B-123--:R-:W-:Y:S11]  /*3380*/  @!P0 BRA `(.L_x_58) ;  /* 0x0000004400bc8947 */ /* 0x00eff60003800000 */
.L_x_134:
[----:B------:R-:W-:Y:S01]  /*3390*/  IADD3 R10, PT, PT, R10, 0x1, RZ ;  /* 0x000000010a0a7810 */ /* 0x000fe20007ffe0ff */
[----:B------:R-:W-:Y:S06]  /*33a0*/  BRA.U !UP3, `(.L_x_59) ;  /* 0x000000010bc07547 */ /* 0x000fec000b800000 */
[----:B------:R-:W-:Y:S01]  /*33b0*/  UPLOP3.LUT UP4, UPT, UPT, UPT, UPT, 0x40, 0x4 ;  /* 0x000000000004789c */ /* 0x000fe20003f8e870 */
[----:B------:R-:W-:Y:S01]  /*33c0*/  UMOV UR12, UR9 ;  /* 0x00000009000c7c82 */ /* 0x000fe20008000000 */
[----:B------:R-:W-:Y:S01]  /*33d0*/  UMOV UR11, UR4 ;  /* 0x00000004000b7c82 */ /* 0x000fe20008000000 */
[----:B------:R-:W-:-:S08]  /*33e0*/  UMOV UR17, UR13 ;  /* 0x0000000d00117c82 */ /* 0x000fd00008000000 */
.L_x_62:
[----:B------:R-:W-:Y:S02]  /*33f0*/  UIADD3 UR12, UPT, UPT, UR12, 0x1, URZ ;  /* 0x000000010c0c7890 */ /* 0x000fe4000fffe0ff */
[----:B--2---:R-:W-:Y:S02]  /*3400*/  ULEA UR6, UR17, UR5, 0x3 ;  /* 0x0000000511067291 */ /* 0x004fe4000f8e18ff */
[----:B------:R-:W-:Y:S01]  /*3410*/  UISETP.NE.AND UP0, UPT, UR12, URZ, UPT ;  /* 0x000000ff0c00728c */ /* 0x000fe2000bf05270 */
[----:B---3--:R-:W-:Y:S10]  /*3420*/  @P2 BRA `(.L_x_60) ;  /* 0x00000000000c2947 */ /* 0x008ff40003800000 */
[----:B-1----:R-:W-:Y:S04]  /*3430*/  SHF.L.U32 R3, R8, 0x1f, RZ ;  /* 0x0000001f08037819 */ /* 0x002fe800000006ff */
[----:B------:R-:W1:Y:S02]  /*3440*/  SYNCS.PHASECHK.TRANS64.TRYWAIT P0, [UR6], R3 ;  /* 0x00000003ff0075a7 */ /* 0x000e640008001106 */
[----:B-1----:R-:W-:Y:S05]  /*3450*/  @!P0 BRA `(.L_x_61) ;  /* 0x0000004400a08947 */ /* 0x002fea0003800000 */
.L_x_60:
[----:B------:R-:W-:Y:S01]  /*3460*/  UISETP.NE.AND UP1, UPT, UR11, 0x1, UPT ;  /* 0x000000010b00788c */ /* 0x000fe2000bf25270 */
[----:B------:R-:W-:Y:S01]  /*3470*/  PLOP3.LUT P2, PT, PT, PT, PT, 0x80, 0x8 ;  /* 0x000000000008781c */ /* 0x000fe20003f4f070 */
[----:B------:R-:W-:Y:S02]  /*3480*/  UIADD3 UR13, UPT, UPT, UR17, 0x1, URZ ;  /* 0x00000001110d7890 */ /* 0x000fe4000fffe0ff */
[----:B------:R-:W-:Y:S02]  /*3490*/  ULEA UR28, UR17, UR15, 0xa ;  /* 0x0000000f111c7291 */ /* 0x000fe4000f8e50ff */
[----:B------:R-:W-:Y:S01]  /*34a0*/  UISETP.NE.AND UP2, UPT, UR13, 0x8, UPT ;  /* 0x000000080d00788c */ /* 0x000fe2000bf45270 */
[----:B------:R-:W-:Y:S01]  /*34b0*/  PLOP3.LUT P0, PT, PT, PT, UP1, 0x80, 0x8 ;  /* 0x000000000008781c */ /* 0x000fe20003f0f018 */
[----:B------:R-:W-:Y:S02]  /*34c0*/  UIADD3 UR40, UPT, UPT, UR28, 0x100, URZ ;  /* 0x000001001c287890 */ /* 0x000fe4000fffe0ff */
[----:B------:R-:W-:Y:S02]  /*34d0*/  USEL UR27, URZ, 0x1, UP2 ;  /* 0x00000001ff1b7887 */ /* 0x000fe40009000000 */
[----:B------:R-:W-:Y:S02]  /*34e0*/  USEL UR13, UR13, URZ, UP2 ;  /* 0x000000ff0d0d7287 */ /* 0x000fe40009000000 */
[----:B------:R-:W-:Y:S02]  /*34f0*/  UIADD3 UR36, UPT, UPT, UR28, 0x200, URZ ;  /* 0x000002001c247890 */ /* 0x000fe4000fffe0ff */
[----:B------:R-:W-:Y:S01]  /*3500*/  @UP1 ULEA UR26, UR13, UR5, 0x3 ;  /* 0x000000050d1a1291 */ /* 0x000fe2000f8e18ff */
[----:B------:R-:W-:Y:S01]  /*3510*/  LOP3.LUT R8, R8, UR27, RZ, 0x3c, !PT ;  /* 0x0000001b08087c12 */ /* 0x000fe2000f8e3cff */
[----:B------:R-:W-:Y:S02]  /*3520*/  UIADD3 UR32, UPT, UPT, UR28, 0x300, URZ ;  /* 0x000003001c207890 */ /* 0x000fe4000fffe0ff */
[----:B------:R-:W-:Y:S01]  /*3530*/  UIADD3 UR6, UPT, UPT, UR6, 0x40, URZ ;  /* 0x0000004006067890 */ /* 0x000fe2000fffe0ff */
[----:B-1----:R-:W-:Y:S01]  /*3540*/  @P0 SHF.L.U32 R0, R8, 0x1f, RZ ;  /* 0x0000001f08000819 */ /* 0x002fe200000006ff */
[----:B------:R-:W-:Y:S01]  /*3550*/  UIADD3 UR11, UPT, UPT, UR11, -0x1, URZ ;  /* 0xffffffff0b0b7890 */ /* 0x000fe2000fffe0ff */
[----:B------:R-:W-:Y:S02]  /*3560*/  UMOV UR29, 0x40004040 ;  /* 0x40004040001d7882 */ /* 0x000fe40000000000 */
[----:B------:R2:W3:Y:S01]  /*3570*/  @P0 SYNCS.PHASECHK.TRANS64.TRYWAIT P2, [UR26], R0 ;  /* 0x00000000ff0005a7 */ /* 0x0004e2000804111a */
[----:B------:R-:W-:Y:S01]  /*3580*/  ULEA UR26, UR17, UR10, 0x9 ;  /* 0x0000000a111a7291 */ /* 0x000fe2000f8e48ff */
[----:B------:R-:W-:Y:S01]  /*3590*/  UMOV UR27, 0x40004040 ;  /* 0x40004040001b7882 */ /* 0x000fe20000000000 */
[----:B------:R-:W-:Y:S02]  /*35a0*/  UMOV UR41, 0x40004040 ;  /* 0x4000404000297882 */ /* 0x000fe40000000000 */
[----:B------:R-:W-:Y:S02]  /*35b0*/  UIADD3 UR38, UPT, UPT, UR26, 0x2, URZ ;  /* 0x000000021a267890 */ /* 0x000fe4000fffe0ff */
[----:B------:R-:W-:Y:S02]  /*35c0*/  UIADD3 UR34, UPT, UPT, UR26, 0x4, URZ ;  /* 0x000000041a227890 */ /* 0x000fe4000fffe0ff */
[----:B------:R-:W-:Y:S01]  /*35d0*/  UIADD3 UR30, UPT, UPT, UR26, 0x6, URZ ;  /* 0x000000061a1e7890 */ /* 0x000fe2000fffe0ff */
[----:B------:R2:W-:Y:S01]  /*35e0*/  UTCIMMA gdesc[UR26], gdesc[UR28], tmem[UR8], tmem[UR24], idesc[UR25], UP4 ;  /* 0x00ff181c1a0075ea */ /* 0x0005e2000a000108 */
[----:B------:R-:W-:Y:S01]  /*35f0*/  UPLOP3.LUT UP4, UPT, UPT, UPT, UPT, 0x80, 0x8 ;  /* 0x000000000008789c */ /* 0x000fe20003f8f070 */
[----:B------:R-:W-:Y:S01]  /*3600*/  UMOV UR39, 0x40004040 ;  /* 0x4000404000277882 */ /* 0x000fe20000000000 */
[----:B------:R-:W-:Y:S01]  /*3610*/  UMOV UR37, 0x40004040 ;  /* 0x4000404000257882 */ /* 0x000fe20000000000 */
[----:B------:R2:W-:Y:S01]  /*3620*/  UTCIMMA gdesc[UR38], gdesc[UR40], tmem[UR8], tmem[UR22], idesc[UR23], UPT ;  /* 0x00ff1628260075ea */ /* 0x0005e2000b800108 */
[----:B------:R-:W-:Y:S01]  /*3630*/  UMOV UR35, 0x40004040 ;  /* 0x4000404000237882 */ /* 0x000fe20000000000 */
[----:B------:R-:W-:Y:S01]  /*3640*/  UMOV UR33, 0x40004040 ;  /* 0x4000404000217882 */ /* 0x000fe20000000000 */
[----:B------:R-:W-:Y:S01]  /*3650*/  UMOV UR31, 0x40004040 ;  /* 0x40004040001f7882 */ /* 0x000fe20000000000 */
[----:B------:R2:W-:Y:S01]  /*3660*/  UTCIMMA gdesc[UR34], gdesc[UR36], tmem[UR8], tmem[UR20], idesc[UR21], UPT ;  /* 0x00ff1424220075ea */ /* 0x0005e2000b800108 */
[----:B------:R2:W-:Y:S01]  /*3670*/  UTCIMMA gdesc[UR30], gdesc[UR32], tmem[UR8], tmem[UR18], idesc[UR19], UPT ;  /* 0x00ff12201e0075ea */ /* 0x0005e2000b800108 */
[----:B------:R2:W-:Y:S01]  /*3680*/  UTCBAR [UR6], URZ ;  /* 0x000000ff060073e9 */ /* 0x0005e200080000ff */
[----:B------:R-:W-:Y:S01]  /*3690*/  UMOV UR17, UR13 ;  /* 0x0000000d00117c82 */ /* 0x000fe20008000000 */
[----:B------:R-:W-:Y:S05]  /*36a0*/  BRA.U UP0, `(.L_x_62) ;  /* 0xfffffffd00507547 */ /* 0x000fea000b83ffff */
.L_x_59:
[----:B------:R-:W-:Y:S01]  /*36b0*/  UIADD3 UR14, UPT, UPT, UR14, 0x1, URZ ;  /* 0x000000010e0e7890 */ /* 0x000fe2000fffe0ff */
[C---:B------:R-:W-:Y:S01]  /*36c0*/  ISETP.NE.AND P0, PT, R10.reuse, 0x2, PT ;  /* 0x000000020a00780c */ /* 0x040fe20003f05270 */
[----:B------:R-:W-:Y:S02]  /*36d0*/  UIADD3 UR7, UPT, UPT, UR7, 0xd0, URZ ;  /* 0x000000d007077890 */ /* 0x000fe4000fffe0ff */
[----:B------:R-:W-:Y:S01]  /*36e0*/  UISETP.NE.AND UP0, UPT, UR14, 0x4, UPT ;  /* 0x000000040e00788c */ /* 0x000fe2000bf05270 */
[----:B-12---:R-:W-:Y:S02]  /*36f0*/  SEL R0, RZ, 0x1, P0 ;  /* 0x00000001ff007807 */ /* 0x006fe40000000000 */
[----:B------:R-:W-:Y:S01]  /*3700*/  SEL R10, R10, RZ, P0 ;  /* 0x000000ff0a0a7207 */ /* 0x000fe20000000000 */
[----:B------:R-:W-:Y:S01]  /*3710*/  USEL UR6, URZ, 0x1, UP0 ;  /* 0x00000001ff067887 */ /* 0x000fe20008000000 */
[----:B------:R-:W-:Y:S01]  /*3720*/  LOP3.LUT R9, R9, R0, RZ, 0x3c, !PT ;  /* 0x0000000009097212 */ /* 0x000fe200078e3cff */
[----:B------:R-:W-:Y:S01]  /*3730*/  USEL UR14, UR14, URZ, UP0 ;  /* 0x000000ff0e0e7287 */ /* 0x000fe20008000000 */
[----:B------:R1:W-:Y:S03]  /*3740*/  UTCBAR [UR7], URZ ;  /* 0x000000ff070073e9 */ /* 0x0003e600080000ff */
[----:B------:R-:W-:Y:S01]  /*3750*/  LOP3.LUT R11, R11, UR6, RZ, 0x3c, !PT ;  /* 0x000000060b0b7c12 */ /* 0x000fe2000f8e3cff */
[----:B------:R-:W-:Y:S07]  /*3760*/  @P1 BRA `(.L_x_63) ;  /* 0xfffffff800881947 */ /* 0x000fee000383ffff */
[----:B------:R-:W2:Y:S01]  /*3770*/  S2UR UR4, SR_CgaCtaId ;  /* 0x00000000000479c3 */ /* 0x000ea20000008800 */
[----:B------:R-:W-:Y:S01]  /*3780*/  ELECT P0, URZ, PT ;  /* 0x0000000000ff782f */ /* 0x000fe20003800000 */
[----:B------:R-:W-:Y:S01]  /*3790*/  IMAD.MOV.U32 R0, RZ, RZ, 0x1 ;  /* 0x00000001ff007424 */ /* 0x000fe200078e00ff */
[----:B------:R-:W-:Y:S01]  /*37a0*/  UIADD3 UR5, UPT, UPT, UR5, 0xf0, URZ ;  /* 0x000000f005057890 */ /* 0x000fe2000fffe0ff */
[----:B------:R-:W-:Y:S01]  /*37b0*/  SHF.L.U32 R3, R11, 0x1f, RZ ;  /* 0x0000001f0b037819 */ /* 0x000fe200000006ff */
[----:B------:R-:W-:-:S03]  /*37c0*/  UMOV UR6, 0x40 ;  /* 0x0000004000067882 */ /* 0x000fc60000000000 */
[----:B------:R-:W-:Y:S01]  /*37d0*/  UVIRTCOUNT.DEALLOC.SMPOOL 0x80 ;  /* 0x000000800000784c */ /* 0x000fe20000000000 */
[----:B--2---:R-:W-:Y:S02]  /*37e0*/  ULEA UR4, UR4, UR6, 0x18 ;  /* 0x0000000604047291 */ /* 0x004fe4000f8ec0ff */
[----:B------:R-:W-:-:S07]  /*37f0*/  ULEA UR6, UR14, UR5, 0x3 ;  /* 0x000000050e067291 */ /* 0x000fce000f8e18ff */
[----:B------:R2:W-:Y:S02]  /*3800*/  @P0 STS.U8 [UR4+0x1c], R0 ;  /* 0x00001c00ff000988 */ /* 0x0005e40008000004 */
[----:B------:R-:W4:Y:S02]  /*3810*/  SYNCS.PHASECHK.TRANS64.TRYWAIT P0, [UR6], R3 ;  /* 0x00000003ff0075a7 */ /* 0x000f240008001106 */
[----:B--2-4-:R-:W-:Y:S05]  /*3820*/  @!P0 BRA `(.L_x_64) ;  /* 0x0000004000c48947 */ /* 0x014fea0003800000 */
.L_x_137:
[----:B-1----:R-:W-:-:S04]  /*3830*/  UIADD3 UR7, UPT, UPT, UR14, 0x1, URZ ;  /* 0x000000010e077890 */ /* 0x002fc8000fffe0ff */
[----:B------:R-:W-:-:S04]  /*3840*/  UISETP.NE.AND UP0, UPT, UR7, 0x4, UPT ;  /* 0x000000040700788c */ /* 0x000fc8000bf05270 */
[----:B------:R-:W-:Y:S02]  /*3850*/  USEL UR8, URZ, 0x1, UP0 ;  /* 0x00000001ff087887 */ /* 0x000fe40008000000 */
[----:B------:R-:W-:-:S04]  /*3860*/  USEL UR7, UR7, URZ, UP0 ;  /* 0x000000ff07077287 */ /* 0x000fc80008000000 */
[----:B------:R-:W-:Y:S01]  /*3870*/  ULEA UR6, UR7, UR5, 0x3 ;  /* 0x0000000507067291 */ /* 0x000fe2000f8e18ff */
[----:B------:R-:W-:-:S04]  /*3880*/  LOP3.LUT R2, R11, UR8, RZ, 0x3c, !PT ;  /* 0x000000080b027c12 */ /* 0x000fc8000f8e3cff */
[----:B--2---:R-:W-:-:S04]  /*3890*/  SHF.L.U32 R3, R2, 0x1f, RZ ;  /* 0x0000001f02037819 */ /* 0x004fc800000006ff */
[----:B------:R-:W1:Y:S02]  /*38a0*/  SYNCS.PHASECHK.TRANS64.TRYWAIT P0, [UR6], R3 ;  /* 0x00000003ff0075a7 */ /* 0x000e640008001106 */
[----:B-1----:R-:W-:Y:S05]  /*38b0*/  @!P0 BRA `(.L_x_65) ;  /* 0x0000004000b88947 */ /* 0x002fea0003800000 */
.L_x_139:
        /* <DEDUP_REMOVED lines=9> */
.L_x_141:
[----:B------:R-:W-:-:S04]  /*3950*/  UIADD3 UR7, UPT, UPT, UR7, 0x1, URZ ;  /* 0x0000000107077890 */ /* 0x000fc8000fffe0ff */
[----:B------:R-:W-:-:S04]  /*3960*/  UISETP.NE.AND UP0, UPT, UR7, 0x4, UPT ;  /* 0x000000040700788c */ /* 0x000fc8000bf05270 */
[----:B------:R-:W-:Y:S02]  /*3970*/  USEL UR6, URZ, 0x1, UP0 ;  /* 0x00000001ff067887 */ /* 0x000fe40008000000 */
[----:B------:R-:W-:-:S04]  /*3980*/  USEL UR7, UR7, URZ, UP0 ;  /* 0x000000ff07077287 */ /* 0x000fc80008000000 */
[----:B------:R-:W-:Y:S01]  /*3990*/  ULEA UR7, UR7, UR5, 0x3 ;  /* 0x0000000507077291 */ /* 0x000fe2000f8e18ff */
[----:B-1----:R-:W-:-:S04]  /*39a0*/  LOP3.LUT R3, R2, UR6, RZ, 0x3c, !PT ;  /* 0x0000000602037c12 */ /* 0x002fc8000f8e3cff */
[----:B------:R-:W-:-:S04]  /*39b0*/  SHF.L.U32 R3, R3, 0x1f, RZ ;  /* 0x0000001f03037819 */ /* 0x000fc800000006ff */
[----:B------:R-:W1:Y:S02]  /*39c0*/  SYNCS.PHASECHK.TRANS64.TRYWAIT P0, [UR7], R3 ;  /* 0x00000003ff0075a7 */ /* 0x000e640008001107 */
[----:B-1----:R-:W-:Y:S05]  /*39d0*/  @!P0 BRA `(.L_x_67) ;  /* 0x0000004000a08947 */ /* 0x002fea0003800000 */
.L_x_143:
[----:B------:R-:W-:Y:S01]  /*39e0*/  NOP ;  /* 0x0000000000007918 */ /* 0x000fe20000000000 */
[----:B-1----:R-:W1:Y:S01]  /*39f0*/  LDS R0, [UR4+0x14] ;  /* 0x00001404ff007984 */ /* 0x002e620008000800 */
[----:B------:R-:W-:Y:S01]  /*3a00*/  ULOP3.LUT UR6, UR16, 0xffff, URZ, 0xc0, !UPT ;  /* 0x0000ffff10067892 */ /* 0x000fe2000f8ec0ff */
[----:B------:R-:W-:Y:S01]  /*3a10*/  UMOV UR8, 0xffff ;  /* 0x0000ffff00087882 */ /* 0x000fe20000000000 */
[----:B------:R-:W-:Y:S02]  /*3a20*/  UMOV UR5, 0x1 ;  /* 0x0000000100057882 */ /* 0x000fe40000000000 */
[----:B------:R-:W-:-:S04]  /*3a30*/  USHF.R.U32.HI UR6, URZ, 0x5, UR6 ;  /* 0x00000005ff067899 */ /* 0x000fc80008011606 */
[----:B------:R-:W-:Y:S02]  /*3a40*/  USHF.L.U32 UR8, UR8, UR6, URZ ;  /* 0x0000000608087299 */ /* 0x000fe400080006ff */
[----:B------:R-:W-:-:S04]  /*3a50*/  USHF.L.U32 UR5, UR5, UR6, URZ ;  /* 0x0000000605057299 */ /* 0x000fc800080006ff */
[----:B-1----:R-:W-:-:S04]  /*3a60*/  LOP3.LUT R0, R0, UR8, RZ, 0xc0, !PT ;  /* 0x0000000800007c12 */ /* 0x002fc8000f8ec0ff */
[----:B------:R-:W-:-:S13]  /*3a70*/  ISETP.NE.AND P0, PT, R0, UR8, PT ;  /* 0x0000000800007c0c */ /* 0x000fda000bf05270 */
[----:B------:R-:W-:Y:S05]  /*3a80*/  @P0 BRA `(.L_x_68) ;  /* 0x0000000000580947 */ /* 0x000fea0003800000 */
[----:B------:R-:W1:Y:S02]  /*3a90*/  LDS R0, [UR4+0x18] ;  /* 0x00001804ff007984 */ /* 0x000e640008000800 */
[----:B-1----:R-:W-:-:S04]  /*3aa0*/  LOP3.LUT R0, R0, UR5, RZ, 0xc0, !PT ;  /* 0x0000000500007c12 */ /* 0x002fc8000f8ec0ff */
[----:B------:R-:W-:-:S13]  /*3ab0*/  ISETP.NE.AND P0, PT, R0, UR5, PT ;  /* 0x0000000500007c0c */ /* 0x000fda000bf05270 */
[----:B------:R-:W-:Y:S05]  /*3ac0*/  @P0 BRA `(.L_x_69) ;  /* 0x00000000003c0947 */ /* 0x000fea0003800000 */
[----:B------:R-:W1:Y:S01]  /*3ad0*/  S2R R2, SR_LANEID ;  /* 0x0000000000027919 */ /* 0x000e620000000000 */
[----:B------:R-:W-:Y:S01]  /*3ae0*/  ULOP3.LUT UR8, URZ, UR8, URZ, 0x33, !UPT ;  /* 0x00000008ff087292 */ /* 0x000fe2000f8e33ff */
[----:B------:R-:W-:Y:S01]  /*3af0*/  LOP3.LUT R4, RZ, UR5, RZ, 0x33, !PT ;  /* 0x00000005ff047c12 */ /* 0x000fe2000f8e33ff */
[----:B------:R-:W-:Y:S02]  /*3b00*/  VOTEU.ANY UR7, UPT, PT ;  /* 0x0000000000077886 */ /* 0x000fe400038e0100 */
[----:B------:R-:W-:Y:S01]  /*3b10*/  UFLO.U32 UR7, UR7 ;  /* 0x00000007000772bd */ /* 0x000fe200080e0000 */
[----:B------:R-:W2:Y:S01]  /*3b20*/  REDUX UR5, R4 ;  /* 0x00000000040573c4 */ /* 0x000ea20000000000 */
[----:B------:R-:W-:-:S06]  /*3b30*/  IMAD.U32 R0, RZ, RZ, UR8 ;  /* 0x00000008ff007e24 */ /* 0x000fcc000f8e00ff */
[----:B------:R4:W-:Y:S01]  /*3b40*/  UTCATOMSWS.AND URZ, UR8 ;  /* 0x0000000800ff79e3 */ /* 0x0009e20008000000 */
[----:B------:R-:W3:Y:S01]  /*3b50*/  REDUX UR6, R0 ;  /* 0x00000000000673c4 */ /* 0x000ee20000000000 */
[----:B-1----:R-:W-:Y:S01]  /*3b60*/  ISETP.EQ.U32.AND P0, PT, R2, UR7, PT ;  /* 0x0000000702007c0c */ /* 0x002fe2000bf02070 */
[----:B--2---:R-:W-:Y:S01]  /*3b70*/  IMAD.U32 R2, RZ, RZ, UR5 ;  /* 0x00000005ff027e24 */ /* 0x004fe2000f8e00ff */
[----:B---3--:R-:W-:-:S11]  /*3b80*/  MOV R3, UR6 ;  /* 0x0000000600037c02 */ /* 0x008fd60008000f00 */
[----:B------:R4:W-:Y:S04]  /*3b90*/  @P0 ATOMS.AND RZ, [UR4+0x14], R3 ;  /* 0x00001403ffff098c */ /* 0x0009e8000a800004 */
[----:B------:R4:W-:Y:S01]  /*3ba0*/  @P0 ATOMS.AND RZ, [UR4+0x18], R2 ;  /* 0x00001802ffff098c */ /* 0x0009e2000a800004 */
[----:B------:R-:W-:Y:S05]  /*3bb0*/  BRA `(.L_x_70) ;  /* 0x0000000000147947 */ /* 0x000fea0003800000 */
.L_x_69:
[----:B------:R-:W-:Y:S02]  /*3bc0*/  MOV R2, 0x3be0 ;  /* 0x00003be000027802 */ /* 0x000fe40000000f00 */
[----:B---3-5:R-:W-:Y:S05]  /*3bd0*/  CALL.REL.NOINC `($__internal_0_$__cuda_sm10x_tcgen05_guardrail_trap_col_being_dealloced_not_returned_by_alloc) ;  /* 0x0000004000fc7944 */ /* 0x028fea0003c00000 */
[----:B------:R-:W-:Y:S05]  /*3be0*/  BRA `(.L_x_70) ;  /* 0x0000000000087947 */ /* 0x000fea0003800000 */
.L_x_68:
[----:B------:R-:W-:Y:S02]  /*3bf0*/  MOV R2, 0x3c10 ;  /* 0x00003c1000027802 */ /* 0x000fe40000000f00 */
[----:B---3-5:R-:W-:Y:S05]  /*3c00*/  CALL.REL.NOINC `($__internal_2_$__cuda_sm10x_tcgen05_guardrail_trap_unallocated_columns_being_dealloced) ;  /* 0x0000004400087944 */ /* 0x028fea0003c00000 */
.L_x_70:
[----:B------:R-:W-:Y:S01]  /*3c10*/  NOP ;  /* 0x0000000000007918 */ /* 0x000fe20000000000 */
[----:B----4-:R-:W-:Y:S05]  /*3c20*/  EXIT ;  /* 0x000000000000794d */ /* 0x010fea0003800000 */
.L_x_52:
[----:B------:R-:W-:-:S09]  /*3c30*/  UISETP.NE.OR UP2, UPT, UR8, 0x3, !UP2 ;  /* 0x000000030800788c */ /* 0x000fd2000d745670 */
[----:B------:R-:W-:Y:S05]  /*3c40*/  BRA.U UP2, `(.L_x_71) ;  /* 0x0000000d02407547 */ /* 0x000fea000b800000 */
[----:B------:R-:W1:Y:S01]  /*3c50*/  LDC R0, c[0x0][0xb30] ;  /* 0x0002cc00ff007b82 */ /* 0x000e620000000800 */
[----:B------:R-:W2:Y:S01]  /*3c60*/  LDCU.64 UR8, c[0x0][0x888] ;  /* 0x00011100ff0877ac */ /* 0x000ea20008000a00 */
[----:B------:R-:W-:Y:S02]  /*3c70*/  HFMA2 R29, -RZ, RZ, 0, 0 ;  /* 0x00000000ff1d7431 */ /* 0x000fe400000001ff */
[----:B------:R-:W-:Y:S01]  /*3c80*/  IMAD.MOV.U32 R31, RZ, RZ, 0x1 ;  /* 0x00000001ff1f7424 */ /* 0x000fe200078e00ff */
[----:B------:R-:W-:Y:S01]  /*3c90*/  MOV R23, 0x1000 ;  /* 0x0000100000177802 */ /* 0x000fe20000000f00 */
[----:B------:R-:W4:Y:S01]  /*3ca0*/  LDCU.64 UR4, c[0x0][0x890] ;  /* 0x00011200ff0477ac */ /* 0x000f220008000a00 */
[----:B------:R-:W-:Y:S01]  /*3cb0*/  IMAD.MOV.U32 R30, RZ, RZ, RZ ;  /* 0x000000ffff1e7224 */ /* 0x000fe200078e00ff */
[----:B------:R-:W3:Y:S01]  /*3cc0*/  LDC R19, c[0x0][0x370] ;  /* 0x0000dc00ff137b82 */ /* 0x000ee20000000800 */
[----:B------:R-:W-:Y:S01]  /*3cd0*/  UMOV UR7, 0x400 ;  /* 0x0000040000077882 */ /* 0x000fe20000000000 */
[----:B------:R-:W-:-:S02]  /*3ce0*/  UPLOP3.LUT UP1, UPT, UPT, UPT, UPT, 0x40, 0x4 ;  /* 0x000000000004789c */ /* 0x000fc40003f2e870 */
[----:B------:R-:W-:-:S04]  /*3cf0*/  ULEA UR7, UR37, UR7, 0x18 ;  /* 0x0000000725077291 */ /* 0x000fc8000f8ec0ff */
[----:B------:R-:W3:Y:S01]  /*3d00*/  LDC R2, c[0x0][0xb0c] ;  /* 0x0002c300ff027b82 */ /* 0x000ee20000000800 */
[----:B------:R-:W-:Y:S02]  /*3d10*/  UIADD3 UR13, UPT, UPT, UR7, 0x88, URZ ;  /* 0x00000088070d7890 */ /* 0x000fe4000fffe0ff */
[----:B--2---:R-:W-:Y:S02]  /*3d20*/  UISETP.NE.U32.AND UP2, UPT, UR8, URZ, UPT ;  /* 0x000000ff0800728c */ /* 0x004fe4000bf45070 */
[----:B------:R-:W-:Y:S02]  /*3d30*/  UIADD3 UR17, UPT, UPT, UR7, 0x80, URZ ;  /* 0x0000008007117890 */ /* 0x000fe4000fffe0ff */
[----:B----4-:R-:W-:Y:S01]  /*3d40*/  UISETP.NE.U32.AND UP3, UPT, UR4, URZ, UPT ;  /* 0x000000ff0400728c */ /* 0x010fe2000bf65070 */
[----:B------:R-:W2:Y:S01]  /*3d50*/  LDC R18, c[0x0][0xb20] ;  /* 0x0002c800ff127b82 */ /* 0x000ea20000000800 */
[----:B-1----:R-:W-:Y:S01]  /*3d60*/  ISETP.NE.AND P1, PT, R0, 0x1, PT ;  /* 0x000000010000780c */ /* 0x002fe20003f25270 */
[----:B------:R-:W-:-:S02]  /*3d70*/  UISETP.NE.AND.EX UP2, UPT, UR9, URZ, UPT, UP2 ;  /* 0x000000ff0900728c */ /* 0x000fc4000bf45320 */
[----:B------:R-:W-:Y:S02]  /*3d80*/  UPRMT UR13, UR37, 0x654, UR13 ;  /* 0x00000654250d7896 */ /* 0x000fe4000800000d */
[----:B------:R-:W-:Y:S02]  /*3d90*/  UISETP.NE.AND.EX UP3, UPT, UR5, URZ, UPT, UP3 ;  /* 0x000000ff0500728c */ /* 0x000fe4000bf65330 */
[----:B------:R-:W1:Y:S08]  /*3da0*/  LDC.64 R32, c[0x0][0x348] ;  /* 0x0000d200ff207b82 */ /* 0x000e700000000a00 */
[----:B------:R-:W4:Y:S08]  /*3db0*/  LDC.64 R16, c[0x0][0xb10] ;  /* 0x0002c400ff107b82 */ /* 0x000f300000000a00 */
[----:B------:R-:W1:Y:S08]  /*3dc0*/  LDC.64 R6, c[0x0][0xb18] ;  /* 0x0002c600ff067b82 */ /* 0x000e700000000a00 */
[----:B------:R-:W1:Y:S08]  /*3dd0*/  LDC.64 R4, c[0x0][0xb28] ;  /* 0x0002ca00ff047b82 */ /* 0x000e700000000a00 */
[----:B--23--:R-:W1:Y:S02]  /*3de0*/  LDC R22, c[0x0][0x374] ;  /* 0x0000dd00ff167b82 */ /* 0x00ce640000000800 */
.L_x_80:
[C---:B------:R-:W-:Y:S02]  /*3df0*/  LEA R0, R30.reuse, UR7, 0x3 ;  /* 0x000000071e007c11 */ /* 0x040fe4000f8e18ff */
[----:B------:R-:W-:Y:S02]  /*3e00*/  SHF.L.U32 R3, R29, 0x1f, RZ ;  /* 0x0000001f1d037819 */ /* 0x000fe400000006ff */
[----:B------:R-:W-:Y:S02]  /*3e10*/  LEA R24, R30, UR7, 0x4 ;  /* 0x000000071e187c11 */ /* 0x000fe4000f8e20ff */
[----:B--2---:R-:W2:Y:S02]  /*3e20*/  SYNCS.PHASECHK.TRANS64.TRYWAIT P0, [R0+URZ+0xb0], R3 ;  /* 0x0000b003000075a7 */ /* 0x004ea400080011ff */
[----:B--2---:R-:W-:Y:S05]  /*3e30*/  @!P0 BRA `(.L_x_72) ;  /* 0x0000003c00a08947 */ /* 0x004fea0003800000 */
.L_x_144:
[----:B------:R-:W-:Y:S01]  /*3e40*/  ISETP.GE.AND P0, PT, R40, 0x1, PT ;  /* 0x000000012800780c */ /* 0x000fe20003f06270 */
[----:B------:R-:W3:Y:S01]  /*3e50*/  LDS.128 R24, [R24+0x140] ;  /* 0x0001400018187984 */ /* 0x000ee20000000c00 */
[----:B--2---:R-:W-:Y:S01]  /*3e60*/  VIADD R0, R0, 0xc0 ;  /* 0x000000c000007836 */ /* 0x004fe20000000000 */
[----:B------:R-:W-:Y:S01]  /*3e70*/  @!PT LDS RZ, [RZ] ;  /* 0x00000000fffff984 */ /* 0x000fe20000000800 */
[----:B------:R-:W-:Y:S01]  /*3e80*/  @!PT LDS RZ, [RZ] ;  /* 0x00000000fffff984 */ /* 0x000fe20000000800 */
[----:B------:R-:W-:Y:S01]  /*3e90*/  @!PT LDS RZ, [RZ] ;  /* 0x00000000fffff984 */ /* 0x000fe20000000800 */
[----:B------:R-:W-:Y:S01]  /*3ea0*/  @!PT LDS RZ, [RZ] ;  /* 0x00000000fffff984 */ /* 0x000fe20000000800 */
[----:B------:R2:W-:Y:S06]  /*3eb0*/  MEMBAR.ALL.CTA ;  /* 0x0000000000007992 */ /* 0x0005ec0000008000 */
[----:B--2---:R-:W2:Y:S01]  /*3ec0*/  FENCE.VIEW.ASYNC.S ;  /* 0x00000000000073c6 */ /* 0x004ea20000000000 */
[----:B------:R-:W-:Y:S04]  /*3ed0*/  PRMT R0, RZ, 0x654, R0 ;  /* 0x00000654ff007816 */ /* 0x000fe80000000000 */
[----:B--2---:R2:W-:Y:S01]  /*3ee0*/  SYNCS.ARRIVE.TRANS64.RED.A1T0 RZ, [R0+URZ], RZ ;  /* 0x000000ff00ff79a7 */ /* 0x0045e200081004ff */
[----:B---3--:R-:W-:Y:S11]  /*3ef0*/  LOP3.LUT P3, RZ, R26, 0x1, RZ, 0xc0, !PT ;  /* 0x000000011aff7812 */ /* 0x008ff6000786c0ff */
[----:B------:R-:W-:Y:S02]  /*3f00*/  @!UPT UIADD3 URZ, UPT, UPT, URZ, URZ, URZ ;  /* 0x000000fffffff290 */ /* 0x000fe4000fffe0ff */
[----:B------:R-:W-:Y:S02]  /*3f10*/  @P3 MOV R13, R24 ;  /* 0x00000018000d3202 */ /* 0x000fe40000000f00 */
[----:B------:R-:W-:Y:S01]  /*3f20*/  @P3 LOP3.LUT R8, R25, 0xffff, RZ, 0xc0, !PT ;  /* 0x0000ffff19083812 */ /* 0x000fe200078ec0ff */
[----:B--2---:R-:W-:Y:S06]  /*3f30*/  @!P0 BRA `(.L_x_73) ;  /* 0x0000000000a48947 */ /* 0x004fec0003800000 */
[----:B-1----:R-:W-:Y:S01]  /*3f40*/  IMAD.HI.U32 R35, R22, R7, RZ ;  /* 0x0000000716237227 */ /* 0x002fe200078e00ff */
[----:B------:R-:W-:Y:S02]  /*3f50*/  ISETP.NE.AND P0, PT, R6, 0x1, PT ;  /* 0x000000010600780c */ /* 0x000fe40003f05270 */
[----:B------:R-:W-:Y:S01]  /*3f60*/  ISETP.NE.AND P2, PT, R40, 0x1, PT ;  /* 0x000000012800780c */ /* 0x000fe20003f45270 */
[----:B----4-:R-:W-:Y:S01]  /*3f70*/  IMAD.HI.U32 R34, R19, R16, RZ ;  /* 0x0000001013227227 */ /* 0x010fe200078e00ff */
[----:B------:R-:W-:Y:S02]  /*3f80*/  SHF.R.U32.HI R35, RZ, R18, R35 ;  /* 0x00000012ff237219 */ /* 0x000fe40000011623 */
[----:B------:R-:W-:Y:S01]  /*3f90*/  ISETP.NE.AND P4, PT, R2, 0x1, PT ;  /* 0x000000010200780c */ /* 0x000fe20003f85270 */
[----:B------:R-:W-:Y:S01]  /*3fa0*/  IMAD.HI.U32 R36, R13, R16, RZ ;  /* 0x000000100d247227 */ /* 0x000fe200078e00ff */
[----:B------:R-:W-:Y:S02]  /*3fb0*/  SHF.R.U32.HI R34, RZ, R17, R34 ;  /* 0x00000011ff227219 */ /* 0x000fe40000011622 */
[----:B------:R-:W-:Y:S01]  /*3fc0*/  SEL R3, R22, R35, !P0 ;  /* 0x0000002316037207 */ /* 0x000fe20004000000 */
[C---:B------:R-:W-:Y:S01]  /*3fd0*/  IMAD.HI.U32 R35, R8.reuse, R7, RZ ;  /* 0x0000000708237227 */ /* 0x040fe200078e00ff */
[----:B------:R-:W-:Y:S02]  /*3fe0*/  SEL R11, R19, R34, !P4 ;  /* 0x00000022130b7207 */ /* 0x000fe40006000000 */
[----:B------:R-:W-:Y:S01]  /*3ff0*/  SHF.R.U32.HI R36, RZ, R17, R36 ;  /* 0x00000011ff247219 */ /* 0x000fe20000011624 */
[----:B------:R-:W-:Y:S01]  /*4000*/  IMAD.HI.U32 R38, R3, R4, RZ ;  /* 0x0000000403267227 */ /* 0x000fe200078e00ff */
[----:B------:R-:W-:Y:S03]  /*4010*/  SHF.R.U32.HI R35, RZ, R18, R35 ;  /* 0x00000012ff237219 */ /* 0x000fe60000011623 */
[----:B------:R-:W-:Y:S01]  /*4020*/  IMAD.HI.U32 R34, R11, R4, RZ ;  /* 0x000000040b227227 */ /* 0x000fe200078e00ff */
[----:B------:R-:W-:Y:S02]  /*4030*/  @P2 SHF.R.U32.HI R3, RZ, R5, R38 ;  /* 0x00000005ff032219 */ /* 0x000fe40000011626 */
[----:B------:R-:W-:Y:S02]  /*4040*/  SEL R9, R8, R35, !P0 ;  /* 0x0000002308097207 */ /* 0x000fe40004000000 */
[----:B------:R-:W-:Y:S01]  /*4050*/  @P2 SHF.R.U32.HI R11, RZ, R5, R34 ;  /* 0x00000005ff0b2219 */ /* 0x000fe20000011622 */
[C---:B------:R-:W-:Y:S01]  /*4060*/  IMAD R10, R40.reuse, R3, RZ ;  /* 0x00000003280a7224 */ /* 0x040fe200078e02ff */
[----:B------:R-:W-:Y:S01]  /*4070*/  SEL R3, R13, R36, !P4 ;  /* 0x000000240d037207 */ /* 0x000fe20006000000 */
[C---:B------:R-:W-:Y:S03]  /*4080*/  IMAD.HI.U32 R14, R9.reuse, R4, RZ ;  /* 0x00000004090e7227 */ /* 0x040fe600078e00ff */
[----:B------:R-:W-:Y:S01]  /*4090*/  ISETP.GE.AND P0, PT, R9, R10, PT ;  /* 0x0000000a0900720c */ /* 0x000fe20003f06270 */
[C---:B------:R-:W-:Y:S01]  /*40a0*/  IMAD R12, R40.reuse, R11, RZ ;  /* 0x0000000b280c7224 */ /* 0x040fe200078e02ff */
[-C--:B------:R-:W-:Y:S04]  /*40b0*/  SHF.R.U32.HI R14, RZ, R5.reuse, R14 ;  /* 0x00000005ff0e7219 */ /* 0x080fe8000001160e */
[----:B------:R-:W-:Y:S02]  /*40c0*/  ISETP.GE.OR P0, PT, R3, R12, P0 ;  /* 0x0000000c0300720c */ /* 0x000fe40000706670 */
[----:B------:R-:W-:Y:S05]  /*40d0*/  SEL R15, R9, R14, !P2 ;  /* 0x0000000e090f7207 */ /* 0x000fea0005000000 */
[----:B------:R-:W-:Y:S04]  /*40e0*/  IMAD.MOV R14, RZ, RZ, -R15 ;  /* 0x000000ffff0e7224 */ /* 0x000fe800078e0a0f */
[----:B------:R-:W-:Y:S02]  /*40f0*/  IMAD R14, R40, R14, R9 ;  /* 0x0000000e280e7224 */ /* 0x000fe400078e0209 */
[C---:B------:R-:W-:Y:S05]  /*4100*/  @!P0 IMAD.HI.U32 R10, R3.reuse, R4, RZ ;  /* 0x00000004030a8227 */ /* 0x040fea00078e00ff */
[----:B------:R-:W-:Y:S04]  /*4110*/  @!P0 SHF.R.U32.HI R10, RZ, R5, R10 ;  /* 0x00000005ff0a8219 */ /* 0x000fe8000001160a */
[----:B------:R-:W-:Y:S01]  /*4120*/  @!P0 SEL R0, R3, R10, !P2 ;  /* 0x0000000a03008207 */ /* 0x000fe20005000000 */
[----:B------:R-:W-:Y:S03]  /*4130*/  IMAD.MOV R10, RZ, RZ, -R3 ;  /* 0x000000ffff0a7224 */ /* 0x000fe600078e0a03 */
[----:B------:R-:W-:Y:S01]  /*4140*/  @!P0 IADD3 R15, PT, PT, R15, -R0, RZ ;  /* 0x800000000f0f8210 */ /* 0x000fe20007ffe0ff */
[----:B------:R-:W-:Y:S01]  /*4150*/  @!P0 IMAD R0, R11, R14, R0 ;  /* 0x0000000e0b008224 */ /* 0x000fe200078e0200 */
[----:B------:R-:W-:Y:S01]  /*4160*/  IADD3 R11, PT, PT, -R9, RZ, RZ ;  /* 0x000000ff090b7210 */ /* 0x000fe20007ffe1ff */
[----:B------:R-:W-:Y:S02]  /*4170*/  IMAD R13, R2, R10, R13 ;  /* 0x0000000a020d7224 */ /* 0x000fe400078e020d */
[----:B------:R-:W-:Y:S02]  /*4180*/  @!P0 IMAD R9, R15, R40, R3 ;  /* 0x000000280f098224 */ /* 0x000fe400078e0203 */
[----:B------:R-:W-:Y:S02]  /*4190*/  @!P0 IMAD.MOV.U32 R3, RZ, RZ, R0 ;  /* 0x000000ffff038224 */ /* 0x000fe400078e0000 */
[----:B------:R-:W-:Y:S02]  /*41a0*/  IMAD R8, R6, R11, R8 ;  /* 0x0000000b06087224 */ /* 0x000fe400078e0208 */
[----:B------:R-:W-:Y:S02]  /*41b0*/  IMAD R13, R3, R2, R13 ;  /* 0x00000002030d7224 */ /* 0x000fe400078e020d */
[----:B------:R-:W-:Y:S02]  /*41c0*/  IMAD R8, R9, R6, R8 ;  /* 0x0000000609087224 */ /* 0x000fe400078e0208 */
.L_x_73:
[----:B------:R-:W-:Y:S05]  /*41d0*/  BRA.U UP1, `(.L_x_74) ;  /* 0x0000000101107547 */ /* 0x000fea000b800000 */
[----:B------:R-:W-:Y:S04]  /*41e0*/  MOV R0, UR6 ;  /* 0x0000000600007c02 */ /* 0x000fe80008000f00 */
[----:B------:R-:W-:Y:S04]  /*41f0*/  SHF.L.U32 R3, R0, 0x1f, RZ ;  /* 0x0000001f00037819 */ /* 0x000fe800000006ff */
[----:B------:R-:W2:Y:S02]  /*4200*/  SYNCS.PHASECHK.TRANS64.TRYWAIT P0, [UR7+0xa8], R3 ;  /* 0x0000a803ff0075a7 */ /* 0x000ea40008001107 */
[----:B--2---:R-:W-:Y:S05]  /*4210*/  @!P0 BRA `(.L_x_75) ;  /* 0x0000003800bc8947 */ /* 0x004fea0003800000 */
.L_x_74:
[----:B------:R-:W-:Y:S02]  /*4220*/  R2UR UR19, R21 ;  /* 0x00000000151372ca */ /* 0x000fe400000e0000 */
[----:B------:R-:W-:Y:S02]  /*4230*/  R2UR UR18, R20 ;  /* 0x00000000141272ca */ /* 0x000fe400000e0000 */
[----:B------:R-:W-:Y:S02]  /*4240*/  ISETP.NE.U32.AND P2, PT, RZ, UR4, PT ;  /* 0x00000004ff007c0c */ /* 0x000fe4000bf45070 */
[----:B------:R-:W-:Y:S02]  /*4250*/  SHF.L.U32 R12, R31, 0x1f, RZ ;  /* 0x0000001f1f0c7819 */ /* 0x000fe400000006ff */
[----:B------:R-:W-:Y:S05]  /*4260*/  ISETP.NE.AND.EX P2, PT, RZ, UR5, PT, P2 ;  /* 0x00000005ff007c0c */ /* 0x000fea000bf45320 */
[----:B------:R-:W-:Y:S02]  /*4270*/  USHF.L.U32 UR19, UR19, 0x6, URZ ;  /* 0x0000000613137899 */ /* 0x000fe400080006ff */
[----:B------:R-:W-:Y:S01]  /*4280*/  USHF.L.U32 UR18, UR18, 0x7, URZ ;  /* 0x0000000712127899 */ /* 0x000fe200080006ff */
[----:B------:R-:W-:Y:S11]  /*4290*/  BRA.U !UP3, `(.L_x_76) ;  /* 0x000000010b347547 */ /* 0x000ff6000b800000 */
[----:B------:R-:W-:Y:S01]  /*42a0*/  UPLOP3.LUT UP0, UPT, UPT, UPT, UP2, 0x80, 0x8 ;  /* 0x000000000008789c */ /* 0x000fe20003f0f020 */
[----:B--2---:R-:W-:Y:S02]  /*42b0*/  HFMA2 R0, -RZ, RZ, 0, 5.9604644775390625e-08 ;  /* 0x00000001ff007431 */ /* 0x004fe400000001ff */
[----:B------:R-:W-:Y:S03]  /*42c0*/  IMAD.MOV.U32 R91, RZ, RZ, 0x1 ;  /* 0x00000001ff5b7424 */ /* 0x000fe600078e00ff */
[----:B------:R-:W-:Y:S05]  /*42d0*/  PLOP3.LUT P0, PT, PT, PT, UP0, 0x80, 0x8 ;  /* 0x000000000008781c */ /* 0x000fea0003f0f008 */
[----:B------:R-:W2:Y:S01]  /*42e0*/  @UP0 LDCU.64 UR10, c[0x0][0x888] ;  /* 0x00011100ff0a07ac */ /* 0x000ea20008000a00 */
[----:B------:R-:W-:Y:S07]  /*42f0*/  @UP0 UIMAD UR8, UR36, UR4, URZ ;  /* 0x00000004240802a4 */ /* 0x000fee000f8e02ff */
[----:B------:R-:W-:Y:S01]  /*4300*/  @!P0 PRMT R91, R0, 0x7610, R91 ;  /* 0x00007610005b8816 */ /* 0x000fe2000000005b */
[----:B--2---:R-:W-:Y:S03]  /*4310*/  @UP0 UIMAD.WIDE UR10, UR8, 0x4, UR10 ;  /* 0x00000004080a08a5 */ /* 0x004fe6000f8e020a */
[----:B------:R-:W2:Y:S03]  /*4320*/  @!UP0 LDCU UR8, c[0x0][0x880] ;  /* 0x00011000ff0887ac */ /* 0x000ea60008000800 */
[----:B------:R-:W-:Y:S01]  /*4330*/  IMAD.U32 R10, RZ, RZ, UR10 ;  /* 0x0000000aff0a7e24 */ /* 0x000fe2000f8e00ff */
[----:B------:R-:W-:Y:S05]  /*4340*/  MOV R11, UR11 ;  /* 0x0000000b000b7c02 */ /* 0x000fea0008000f00 */
[----:B-----5:R3:W5:Y:S02]  /*4350*/  @P0 LDG.E R50, desc[UR46][R10.64] ;  /* 0x0000002e0a320981 */ /* 0x020764000c1e1900 */
[----:B--23--:R-:W-:Y:S07]  /*4360*/  @!P0 IMAD.U32 R50, RZ, RZ, UR8 ;  /* 0x00000008ff328e24 */ /* 0x00cfee000f8e00ff */
.L_x_76:
[----:B-----5:R-:W-:Y:S01]  /*4370*/  @!P2 ISETP.EQ.AND P0, PT, R50, RZ, PT ;  /* 0x000000ff3200a20c */ /* 0x020fe20003f02270 */
[----:B------:R-:W-:Y:S01]  /*4380*/  @!UPT UIADD3 URZ, UPT, UPT, URZ, URZ, URZ ;  /* 0x000000fffffff290 */ /* 0x000fe2000fffe0ff */
[----:B------:R-:W-:Y:S11]  /*4390*/  @!P2 BRA `(.L_x_77) ;  /* 0x000000000014a947 */ /* 0x000ff60003800000 */
[----:B------:R-:W-:Y:S02]  /*43a0*/  LOP3.LUT P2, RZ, R91, 0xff, RZ, 0xc0, !PT ;  /* 0x000000ff5bff7812 */ /* 0x000fe4000784c0ff */
[----:B------:R-:W-:Y:S04]  /*43b0*/  PLOP3.LUT P0, PT, PT, PT, UP0, 0x80, 0x8 ;  /* 0x000000000008781c */ /* 0x000fe80003f0f008 */
[----:B------:R-:W-:Y:S07]  /*43c0*/  PLOP3.LUT P0, PT, P0, PT, PT, 0x8, 0x80 ;  /* 0x000000000080781c */ /* 0x000fee000070e170 */
[----:B------:R-:W-:Y:S11]  /*43d0*/  @P2 ISETP.EQ.AND P0, PT, R50, RZ, PT ;  /* 0x000000ff3200220c */ /* 0x000ff60003f02270 */
[----:B------:R-:W-:Y:S02]  /*43e0*/  @!UPT UIADD3 URZ, UPT, UPT, URZ, URZ, URZ ;  /* 0x000000fffffff290 */ /* 0x000fe4000fffe0ff */
.L_x_77:
[----:B------:R-:W3:Y:S01]  /*43f0*/  SYNCS.PHASECHK.TRANS64.TRYWAIT P2, [UR7+0x90], R12 ;  /* 0x0000900cff0075a7 */ /* 0x000ee20008041107 */
[----:B------:R-:W-:Y:S04]  /*4400*/  ELECT P4, URZ, PT ;  /* 0x0000000000ff782f */ /* 0x000fe80003880000 */
[----:B------:R-:W-:Y:S11]  /*4410*/  PLOP3.LUT P4, PT, P0, P4, PT, 0xf2, 0x2f ;  /* 0x00000000002f781c */ /* 0x000ff60000789e72 */
[----:B------:R-:W-:Y:S02]  /*4420*/  @!UPT UIADD3 URZ, UPT, UPT, URZ, URZ, URZ ;  /* 0x000000fffffff290 */ /* 0x000fe4000fffe0ff */
[----:B-1----:R-:W-:Y:S05]  /*4430*/  @!P4 IADD3 R21, P0, PT, R32, 0x580, RZ ;  /* 0x000005802015c810 */ /* 0x002fea0007f1e0ff */
[----:B------:R-:W-:Y:S01]  /*4440*/  @!P4 IMAD.X R20, RZ, RZ, R33, P0 ;  /* 0x000000ffff14c224 */ /* 0x000fe200000e0621 */
[----:B---3--:R-:W-:Y:S07]  /*4450*/  @!P2 BRA `(.L_x_78) ;  /* 0x000000380044a947 */ /* 0x008fee0003800000 */
.L_x_147:
[----:B------:R-:W3:Y:S01]  /*4460*/  LDC.64 R14, c[0x0][0xb10] ;  /* 0x0002c400ff0e7b82 */ /* 0x000ee20000000a00 */
[----:B------:R-:W-:Y:S01]  /*4470*/  @!P4 R2UR UR8, R20 ;  /* 0x000000001408c2ca */ /* 0x000fe200000e0000 */
[----:B------:R-:W-:Y:S01]  /*4480*/  VOTEU.ALL UP1, P4 ;  /* 0x0000000000ff7886 */ /* 0x000fe20002020000 */
[----:B------:R-:W-:Y:S01]  /*4490*/  @!P4 R2UR UR9, R21 ;  /* 0x000000001509c2ca */ /* 0x000fe200000e0000 */
[----:B------:R-:W-:Y:S01]  /*44a0*/  UMOV UR10, 0x0 ;  /* 0x00000000000a7882 */ /* 0x000fe20000000000 */
[----:B------:R-:W-:Y:S03]  /*44b0*/  UMOV UR11, 0x10000000 ;  /* 0x10000000000b7882 */ /* 0x000fe60000000000 */
[----:B------:R-:W5:Y:S01]  /*44c0*/  LDC.64 R10, c[0x0][0xb18] ;  /* 0x0002c600ff0a7b82 */ /* 0x000f620000000a00 */
[----:B------:R-:W-:Y:S01]  /*44d0*/  @!UP1 UIADD3 UR16, UPT, UPT, UR7, 0x200, URZ ;  /* 0x0000020007109890 */ /* 0x000fe2000fffe0ff */
[----:B------:R-:W-:Y:S01]  /*44e0*/  @P3 SHF.R.U32.HI R28, RZ, 0x10, R25 ;  /* 0x00000010ff1c3819 */ /* 0x000fe20000011619 */
[----:B------:R-:W-:Y:S01]  /*44f0*/  VOTEU.ALL UP1, P4 ;  /* 0x0000000000ff7886 */ /* 0x000fe20002020000 */
[----:B------:R-:W-:Y:S01]  /*4500*/  UMOV UR20, UR36 ;  /* 0x0000002400147c82 */ /* 0x000fe20008000000 */
[----:B------:R-:W-:Y:S03]  /*4510*/  VIADD R30, R30, 0x1 ;  /* 0x000000011e1e7836 */ /* 0x000fe60000000000 */
[----:B--2---:R-:W2:Y:S01]  /*4520*/  @!P1 LDC R0, c[0x0][0xb20] ;  /* 0x0002c800ff009b82 */ /* 0x004ea20000000800 */
[----:B------:R-:W-:Y:S01]  /*4530*/  IMAD.U32 R21, RZ, RZ, UR8 ;  /* 0x00000008ff157e24 */ /* 0x000fe2000f8e00ff */
[----:B------:R-:W-:Y:S06]  /*4540*/  UPRMT UR8, UR37, 0x654, UR17 ;  /* 0x0000065425087896 */ /* 0x000fec0008000011 */
[----:B-1----:R-:W1:Y:S01]  /*4550*/  @!P1 LDC R3, c[0x0][0xb0c] ;  /* 0x0002c300ff039b82 */ /* 0x002e620000000800 */
[----:B------:R-:W-:Y:S01]  /*4560*/  IMAD.U32 R20, RZ, RZ, UR9 ;  /* 0x00000009ff147e24 */ /* 0x000fe2000f8e00ff */
[----:B------:R-:W-:Y:S04]  /*4570*/  @!P4 R2UR UR15, R21 ;  /* 0x00000000150fc2ca */ /* 0x000fe800000e0000 */
[----:B------:R-:W-:Y:S01]  /*4580*/  @!P4 R2UR UR14, R20 ;  /* 0x00000000140ec2ca */ /* 0x000fe200000e0000 */
[----:B------:R-:W-:Y:S11]  /*4590*/  @!P4 IMAD.MOV.U32 R20, RZ, RZ, 0x1000 ;  /* 0x00001000ff14c424 */ /* 0x000ff600078e00ff */
[----:B------:R-:W-:Y:S01]  /*45a0*/  @!UPT UIADD3 URZ, UPT, UPT, URZ, URZ, URZ ;  /* 0x000000fffffff290 */ /* 0x000fe2000fffe0ff */
[----:B------:R1:W-:Y:S01]  /*45b0*/  @!UP1 UTMALDG.3D [UR16], [UR14], desc[UR10] ;  /* 0x00000a100e0095b4 */ /* 0x0003e20008011000 */
[----:B------:R1:W-:Y:S02]  /*45c0*/  @!P4 SYNCS.ARRIVE.TRANS64.RED.A0TR RZ, [UR7+0x80], R20 ;  /* 0x00008014ffffc9a7 */ /* 0x0003e40008300407 */
[----:B-1----:R-:W-:Y:S01]  /*45d0*/  @!P1 ISETP.NE.AND P2, PT, R3, 0x1, PT ;  /* 0x000000010300980c */ /* 0x002fe20003f45270 */
[C---:B---3--:R-:W-:Y:S01]  /*45e0*/  @!P1 IMAD.HI.U32 R14, R13.reuse, R14, RZ ;  /* 0x0000000e0d0e9227 */ /* 0x048fe200078e00ff */
[----:B-----5:R-:W-:Y:S03]  /*45f0*/  @!P1 ISETP.NE.AND P0, PT, R10, 0x1, PT ;  /* 0x000000010a00980c */ /* 0x020fe60003f05270 */
[C---:B------:R-:W-:Y:S01]  /*4600*/  @!P1 IMAD.HI.U32 R11, R8.reuse, R11, RZ ;  /* 0x0000000b080b9227 */ /* 0x040fe200078e00ff */
[----:B------:R-:W-:Y:S04]  /*4610*/  @!P1 SHF.R.U32.HI R14, RZ, R15, R14 ;  /* 0x0000000fff0e9219 */ /* 0x000fe8000001160e */
[----:B--2---:R-:W-:Y:S01]  /*4620*/  @!P1 SHF.R.U32.HI R9, RZ, R0, R11 ;  /* 0x00000000ff099219 */ /* 0x004fe2000001160b */
[----:B------:R-:W-:Y:S01]  /*4630*/  SYNCS.ARRIVE.TRANS64.RED.A1T0 RZ, [UR8], RZ ;  /* 0x000000ffffff79a7 */ /* 0x000fe20008100408 */
[----:B------:R-:W-:Y:S02]  /*4640*/  @!P1 SEL R14, R13, R14, !P2 ;  /* 0x0000000e0d0e9207 */ /* 0x000fe40005000000 */
[----:B------:R-:W-:Y:S01]  /*4650*/  @!P1 SEL R9, R8, R9, !P0 ;  /* 0x0000000908099207 */ /* 0x000fe20004000000 */
[----:B------:R-:W1:Y:S04]  /*4660*/  SYNCS.PHASECHK.TRANS64.TRYWAIT P5, [UR7+0x98], R12 ;  /* 0x0000980cff0075a7 */ /* 0x000e6800080a1107 */
[----:B------:R-:W-:Y:S02]  /*4670*/  @!P1 IMAD.IADD R0, R9, 0x1, -R14 ;  /* 0x0000000109009824 */ /* 0x000fe400078e0a0e */
[----:B------:R-:W-:Y:S02]  /*4680*/  @!P1 IMAD.IADD R9, R14, 0x1, -R9 ;  /* 0x000000010e099824 */ /* 0x000fe400078e0a09 */
[----:B------:R-:W-:Y:S02]  /*4690*/  @!P1 IMAD R13, R0, R3, R13 ;  /* 0x00000003000d9224 */ /* 0x000fe400078e020d */
[----:B------:R-:W-:Y:S01]  /*46a0*/  @!P1 IMAD R8, R9, R10, R8 ;  /* 0x0000000a09089224 */ /* 0x000fe200078e0208 */
[----:B-1----:R-:W-:Y:S06]  /*46b0*/  @!P5 BRA `(.L_x_79) ;  /* 0x0000003400c4d947 */ /* 0x002fec0003800000 */
.L_x_149:
[----:B-1----:R-:W-:Y:S01]  /*46c0*/  @!P4 IADD3 R3, P0, PT, R32, 0x580, RZ ;  /* 0x000005802003c810 */ /* 0x002fe20007f1e0ff */
[----:B------:R-:W-:Y:S01]  /*46d0*/  VOTEU.ALL UP1, P4 ;  /* 0x0000000000ff7886 */ /* 0x000fe20002020000 */
[----:B------:R-:W-:Y:S01]  /*46e0*/  UMOV UR20, 0x0 ;  /* 0x0000000000147882 */ /* 0x000fe20000000000 */
[----:B------:R-:W-:Y:S01]  /*46f0*/  UMOV UR21, 0x10000000 ;  /* 0x1000000000157882 */ /* 0x000fe20000000000 */
[----:B------:R-:W-:Y:S01]  /*4700*/  @!P4 R2UR UR9, R3 ;  /* 0x000000000309c2ca */ /* 0x000fe200000e0000 */
[----:B------:R-:W-:Y:S01]  /*4710*/  @!P4 IMAD.X R0, RZ, RZ, R33, P0 ;  /* 0x000000ffff00c224 */ /* 0x000fe200000e0621 */
[----:B------:R-:W-:Y:S01]  /*4720*/  @!UP1 UIADD3 UR10, UPT, UPT, UR18, 0x40, URZ ;  /* 0x00000040120a9890 */ /* 0x000fe2000fffe0ff */
[----:B------:R-:W-:Y:S01]  /*4730*/  ISETP.NE.AND P0, PT, R30, 0x2, PT ;  /* 0x000000021e00780c */ /* 0x000fe20003f05270 */
[----:B------:R-:W-:Y:S01]  /*4740*/  UMOV UR11, UR19 ;  /* 0x00000013000b7c82 */ /* 0x000fe20008000000 */
[----:B------:R-:W-:Y:S01]  /*4750*/  UMOV UR12, UR36 ;  /* 0x00000024000c7c82 */ /* 0x000fe20008000000 */
[----:B------:R-:W-:Y:S01]  /*4760*/  @!P4 R2UR UR8, R0 ;  /* 0x000000000008c2ca */ /* 0x000fe200000e0000 */
[----:B------:R-:W-:Y:S01]  /*4770*/  IMAD.IADD R20, R8, 0x1, R83 ;  /* 0x0000000108147824 */ /* 0x000fe200078e0253 */
[----:B------:R-:W-:Y:S01]  /*4780*/  @P3 R2UR UR36, R28 ;  /* 0x000000001c2432ca */ /* 0x000fe200000e0000 */
[----:B------:R-:W-:Y:S01]  /*4790*/  IMAD.IADD R21, R13, 0x1, R90 ;  /* 0x000000010d157824 */ /* 0x000fe200078e025a */
[----:B------:R-:W-:Y:S02]  /*47a0*/  SEL R0, RZ, 0x1, P0 ;  /* 0x00000001ff007807 */ /* 0x000fe40000000000 */
[----:B------:R-:W-:Y:S01]  /*47b0*/  LOP3.LUT R31, R31, 0x1, RZ, 0x3c, !PT ;  /* 0x000000011f1f7812 */ /* 0x000fe200078e3cff */
[----:B------:R-:W-:Y:S01]  /*47c0*/  IMAD.U32 R10, RZ, RZ, UR9 ;  /* 0x00000009ff0a7e24 */ /* 0x000fe2000f8e00ff */
[----:B------:R-:W-:Y:S01]  /*47d0*/  @!UP1 UIADD3 UR9, UPT, UPT, UR7, 0x88, URZ ;  /* 0x0000008807099890 */ /* 0x000fe2000fffe0ff */
[----:B------:R-:W-:Y:S02]  /*47e0*/  LOP3.LUT R29, R29, R0, RZ, 0x3c, !PT ;  /* 0x000000001d1d7212 */ /* 0x000fe400078e3cff */
[----:B------:R-:W-:Y:S02]  /*47f0*/  SEL R30, R30, RZ, P0 ;  /* 0x000000ff1e1e7207 */ /* 0x000fe40000000000 */
[----:B------:R-:W-:Y:S01]  /*4800*/  IMAD.U32 R11, RZ, RZ, UR8 ;  /* 0x00000008ff0b7e24 */ /* 0x000fe2000f8e00ff */
[----:B------:R-:W-:Y:S01]  /*4810*/  @!P4 R2UR UR14, R10 ;  /* 0x000000000a0ec2ca */ /* 0x000fe200000e0000 */
[----:B------:R-:W-:Y:S01]  /*4820*/  @!UP1 UIADD3 UR8, UPT, UPT, UR7, 0x1200, URZ ;  /* 0x0000120007089890 */ /* 0x000fe2000fffe0ff */
[----:B------:R-:W-:Y:S02]  /*4830*/  VOTEU.ALL UP1, P4 ;  /* 0x0000000000ff7886 */ /* 0x000fe40002020000 */
[----:B------:R-:W-:Y:S11]  /*4840*/  @!P4 R2UR UR15, R11 ;  /* 0x000000000b0fc2ca */ /* 0x000ff600000e0000 */
[----:B------:R-:W-:Y:S02]  /*4850*/  @!UPT UIADD3 URZ, UPT, UPT, URZ, URZ, URZ ;  /* 0x000000fffffff290 */ /* 0x000fe4000fffe0ff */
[----:B------:R2:W-:Y:S01]  /*4860*/  @!UP1 UTMALDG.3D [UR8], [UR14], desc[UR20] ;  /* 0x000014080e0095b4 */ /* 0x0005e20008011000 */
[----:B------:R2:W-:Y:S01]  /*4870*/  @!P4 SYNCS.ARRIVE.TRANS64.RED.A0TR RZ, [UR7+0x88], R23 ;  /* 0x00008817ffffc9a7 */ /* 0x0005e20008300407 */
[----:B------:R-:W-:Y:S01]  /*4880*/  UPLOP3.LUT UP1, UPT, UPT, UPT, UPT, 0x80, 0x8 ;  /* 0x000000000008789c */ /* 0x000fe20003f2f070 */
[----:B------:R-:W-:Y:S01]  /*4890*/  SYNCS.ARRIVE.TRANS64.RED.A1T0 RZ, [UR13], RZ ;  /* 0x000000ffffff79a7 */ /* 0x000fe2000810040d */
[----:B------:R-:W-:Y:S09]  /*48a0*/  @P3 BRA `(.L_x_80) ;  /* 0xfffffff400503947 */ /* 0x000ff2000383ffff */
[----:B------:R-:W-:-:S04]  /*48b0*/  SHF.L.U32 R3, R31, 0x1f, RZ ;  /* 0x0000001f1f037819 */ /* 0x000fc800000006ff */
[----:B------:R-:W1:Y:S02]  /*48c0*/  SYNCS.PHASECHK.TRANS64.TRYWAIT P0, [UR7+0x90], R3 ;  /* 0x00009003ff0075a7 */ /* 0x000e640008001107 */
[----:B-1----:R-:W-:Y:S05]  /*48d0*/  @!P0 BRA `(.L_x_81) ;  /* 0x0000003400548947 */ /* 0x002fea0003800000 */
.L_x_151:
[----:B-1----:R-:W-:-:S07]  /*48e0*/  MOV R0, UR7 ;  /* 0x0000000700007c02 */ /* 0x002fce0008000f00 */
.L_x_82:
[----:B-1----:R-:W-:-:S04]  /*48f0*/  SHF.L.U32 R3, R31, 0x1f, RZ ;  /* 0x0000001f1f037819 */ /* 0x002fc800000006ff */
[----:B------:R1:W3:Y:S03]  /*4900*/  SYNCS.PHASECHK.TRANS64.TRYWAIT P0, [R0+URZ+0x98], R3 ;  /* 0x00009803000075a7 */ /* 0x0002e600080011ff */
[----:B---3--:R-:W-:Y:S05]  /*4910*/  @!P0 NANOSLEEP.SYNCS 0x989680 ;  /* 0x009896800000895d */ /* 0x008fea0003900000 */
[----:B------:R-:W3:Y:S02]  /*4920*/  @!P0 SYNCS.PHASECHK.TRANS64 P0, [R0+URZ+0x98], R3 ;  /* 0x00009803000085a7 */ /* 0x000ee400080010ff */
[----:B--23--:R-:W-:Y:S05]  /*4930*/  @P0 EXIT ;  /* 0x000000000000094d */ /* 0x00cfea0003800000 */
[----:B------:R-:W-:Y:S05]  /*4940*/  BRA `(.L_x_82) ;  /* 0xfffffffc00e87947 */ /* 0x000fea000383ffff */
.L_x_71:
[----:B------:R-:W-:-:S06]  /*4950*/  UISETP.GE.AND UP1, UPT, UR8, 0x4, UPT ;  /* 0x000000040800788c */ /* 0x000fcc000bf26270 */
[----:B------:R-:W-:-:S13]  /*4960*/  PLOP3.LUT P0, PT, PT, PT, UP1, 0x80, 0x8 ;  /* 0x000000000008781c */ /* 0x000fda0003f0f018 */
[----:B------:R-:W-:Y:S05]  /*4970*/  @!P0 EXIT ;  /* 0x000000000000894d */ /* 0x000fea0003800000 */
[----:B------:R-:W-:Y:S01]  /*4980*/  BAR.SYNC.DEFER_BLOCKING 0x6, 0xa0 ;  /* 0x0182800000007b1d */ /* 0x000fe20000010000 */
[C---:B------:R-:W-:Y:S01]  /*4990*/  IMAD.SHL.U32 R2, R103.reuse, 0x40, RZ ;  /* 0x0000004067027824 */ /* 0x040fe200078e00ff */
[C---:B------:R-:W-:Y:S01]  /*49a0*/  LOP3.LUT R105, R103.reuse, 0x60, RZ, 0xc0, !PT ;  /* 0x0000006067697812 */ /* 0x040fe200078ec0ff */
[C---:B------:R-:W-:Y:S02]  /*49b0*/  IMAD.SHL.U32 R95, R103.reuse, 0x20, RZ ;  /* 0x00000020675f7824 */ /* 0x040fe400078e00ff */
[----:B------:R-:W-:Y:S02]  /*49c0*/  HFMA2 R44, -RZ, RZ, 0, 0 ;  /* 0x00000000ff2c7431 */ /* 0x000fe400000001ff */
[C---:B------:R-:W-:Y:S01]  /*49d0*/  IMAD.SHL.U32 R0, R103.reuse, 0x8, RZ ;  /* 0x0000000867007824 */ /* 0x040fe200078e00ff */
[----:B------:R-:W-:Y:S01]  /*49e0*/  UMOV UR49, 0x400 ;  /* 0x0000040000317882 */ /* 0x000fe20000000000 */
[----:B------:R-:W1:Y:S01]  /*49f0*/  LDC R93, c[0x0][0x370] ;  /* 0x0000dc00ff5d7b82 */ /* 0x000e620000000800 */
[----:B------:R-:W-:Y:S01]  /*4a00*/  ULEA UR49, UR37, UR49, 0x18 ;  /* 0x0000003125317291 */ /* 0x000fe2000f8ec0ff */
[----:B------:R-:W-:Y:S01]  /*4a10*/  LOP3.LUT R5, R2, 0x180, RZ, 0xc0, !PT ;  /* 0x0000018002057812 */ /* 0x000fe200078ec0ff */
[----:B------:R-:W-:Y:S01]  /*4a20*/  IMAD.U32 R46, R103, 0x10000, RZ ;  /* 0x00010000672e7824 */ /* 0x000fe200078e00ff */
[----:B------:R-:W-:Y:S01]  /*4a30*/  LOP3.LUT R95, R95, 0xc00, RZ, 0xc0, !PT ;  /* 0x00000c005f5f7812 */ /* 0x000fe200078ec0ff */
[----:B------:R-:W-:Y:S01]  /*4a40*/  UIADD3 UR4, UPT, UPT, UR49, 0x2200, URZ ;  /* 0x0000220031047890 */ /* 0x000fe2000fffe0ff */
[----:B------:R-:W-:Y:S01]  /*4a50*/  LOP3.LUT R0, R5, 0x30, R0, 0xf8, !PT ;  /* 0x0000003005007812 */ /* 0x000fe200078ef800 */
[----:B------:R-:W-:Y:S01]  /*4a60*/  IMAD.SHL.U32 R5, R103, 0x2, RZ ;  /* 0x0000000267057824 */ /* 0x000fe200078e00ff */
[----:B------:R-:W2:Y:S01]  /*4a70*/  LDC R42, c[0x0][0xb0c] ;  /* 0x0002c300ff2a7b82 */ /* 0x000ea20000000800 */
[----:B------:R-:W-:Y:S01]  /*4a80*/  LOP3.LUT R95, R95, 0x40, R2, 0xf8, !PT ;  /* 0x000000405f5f7812 */ /* 0x000fe200078ef802 */
[----:B------:R-:W-:Y:S01]  /*4a90*/  IMAD.MOV.U32 R102, RZ, RZ, RZ ;  /* 0x000000ffff667224 */ /* 0x000fe200078e00ff */
[----:B------:R-:W-:Y:S01]  /*4aa0*/  LOP3.LUT R46, R46, 0x600000, RZ, 0xc0, !PT ;  /* 0x006000002e2e7812 */ /* 0x000fe200078ec0ff */
[----:B------:R-:W-:Y:S01]  /*4ab0*/  IMAD.MOV.U32 R107, RZ, RZ, RZ ;  /* 0x000000ffff6b7224 */ /* 0x000fe200078e00ff */
[----:B------:R-:W-:-:S02]  /*4ac0*/  LOP3.LUT R0, R0, 0x20, R5, 0x78, !PT ;  /* 0x0000002000007812 */ /* 0x000fc400078e7805 */
[----:B------:R-:W-:Y:S02]  /*4ad0*/  CS2R R100, SRZ ;  /* 0x0000000000647805 */ /* 0x000fe4000001ff00 */
[----:B------:R-:W-:Y:S01]  /*4ae0*/  LOP3.LUT R95, R95, 0x200, R2, 0xf8, !PT ;  /* 0x000002005f5f7812 */ /* 0x000fe200078ef802 */
[----:B------:R-:W4:Y:S01]  /*4af0*/  LDC R92, c[0x0][0xb20] ;  /* 0x0002c800ff5c7b82 */ /* 0x000f220000000800 */
[----:B------:R-:W3:Y:S01]  /*4b00*/  LDS R3, [UR49+0x160] ;  /* 0x00016031ff037984 */ /* 0x000ee20008000800 */
[----:B------:R-:W-:Y:S01]  /*4b10*/  LOP3.LUT R103, R103, 0x2, RZ, 0xc0, !PT ;  /* 0x0000000267677812 */ /* 0x000fe200078ec0ff */
[----:B------:R-:W-:Y:S01]  /*4b20*/  IMAD.MOV.U32 R99, RZ, RZ, RZ ;  /* 0x000000ffff637224 */ /* 0x000fe200078e00ff */
[----:B------:R-:W-:Y:S01]  /*4b30*/  LOP3.LUT R95, R95, R0, RZ, 0xfc, !PT ;  /* 0x000000005f5f7212 */ /* 0x000fe200078efcff */
[----:B------:R-:W-:Y:S01]  /*4b40*/  IMAD.U32 R104, RZ, RZ, UR4 ;  /* 0x00000004ff687e24 */ /* 0x000fe2000f8e00ff */
[----:B------:R-:W-:Y:S01]  /*4b50*/  IADD3 R97, PT, PT, -R103, RZ, RZ ;  /* 0x000000ff67617210 */ /* 0x000fe20007ffe1ff */
[----:B------:R-:W1:Y:S01]  /*4b60*/  LDCU.64 UR52, c[0x0][0x348] ;  /* 0x00006900ff3477ac */ /* 0x000e620008000a00 */
[----:B------:R-:W1:Y:S01]  /*4b70*/  LDC R41, c[0x0][0xb30] ;  /* 0x0002cc00ff297b82 */ /* 0x000e620000000800 */
[----:B------:R-:W1:Y:S01]  /*4b80*/  LDCU.64 UR38, c[0x0][0x888] ;  /* 0x00011100ff2677ac */ /* 0x000e620008000a00 */
[----:B------:R-:W1:Y:S06]  /*4b90*/  LDCU.64 UR44, c[0x0][0x890] ;  /* 0x00011200ff2c77ac */ /* 0x000e6c0008000a00 */
[----:B------:R-:W1:Y:S01]  /*4ba0*/  LDC.64 R88, c[0x0][0xb10] ;  /* 0x0002c400ff587b82 */ /* 0x000e620000000a00 */
[----:B------:R-:W-:-:S07]  /*4bb0*/  UIADD3 UR48, UPT, UPT, UR49, 0x200, URZ ;  /* 0x0000020031307890 */ /* 0x000fce000fffe0ff */
[----:B------:R-:W1:Y:S08]  /*4bc0*/  LDC.64 R38, c[0x0][0xb18] ;  /* 0x0002c600ff267b82 */ /* 0x000e700000000a00 */
[----:B------:R-:W1:Y:S08]  /*4bd0*/  LDC.64 R36, c[0x0][0xb28] ;  /* 0x0002ca00ff247b82 */ /* 0x000e700000000a00 */
[----:B------:R-:W1:Y:S01]  /*4be0*/  LDC.64 R86, c[0x0][0x8b0] ;  /* 0x00022c00ff567b82 */ /* 0x000e620000000a00 */
[----:B---3--:R-:W-:-:S07]  /*4bf0*/  IMAD.IADD R46, R3, 0x1, R46 ;  /* 0x00000001032e7824 */ /* 0x008fce00078e022e */
[----:B------:R-:W3:Y:S08]  /*4c00*/  LDC.64 R84, c[0x0][0x8a8] ;  /* 0x00022a00ff547b82 */ /* 0x000ef00000000a00 */
[----:B--2-4-:R-:W1:Y:S02]  /*4c10*/  LDC R94, c[0x0][0x374] ;  /* 0x0000dd00ff5e7b82 */ /* 0x014e640000000800 */
.L_x_108:
[----:B------:R-:W-:Y:S02]  /*4c20*/  LEA R0, R107, UR49, 0x3 ;  /* 0x000000316b007c11 */ /* 0x000fe4000f8e18ff */
[----:B------:R-:W-:Y:S02]  /*4c30*/  SHF.L.U32 R3, R101, 0x1f, RZ ;  /* 0x0000001f65037819 */ /* 0x000fe400000006ff */
[----:B------:R-:W-:Y:S02]  /*4c40*/  LEA R16, R107, UR49, 0x4 ;  /* 0x000000316b107c11 */ /* 0x000fe4000f8e20ff */
[----:B------:R-:W2:Y:S02]  /*4c50*/  SYNCS.PHASECHK.TRANS64.TRYWAIT P0, [R0+URZ+0xb0], R3 ;  /* 0x0000b003000075a7 */ /* 0x000ea400080011ff */
[----:B-12---:R-:W-:Y:S05]  /*4c60*/  @!P0 BRA `(.L_x_83) ;  /* 0x0000003000888947 */ /* 0x006fea0003800000 */
.L_x_152:
[----:B------:R-:W4:Y:S01]  /*4c70*/  LDC.64 R12, c[0x0][0xb10] ;  /* 0x0002c400ff0c7b82 */ /* 0x000f220000000a00 */
[----:B------:R-:W3:Y:S01]  /*4c80*/  LDS.128 R16, [R16+0x140] ;  /* 0x0001400010107984 */ /* 0x000ee20000000c00 */
[----:B-1----:R-:W-:Y:S01]  /*4c90*/  ISETP.NE.AND P1, PT, R41, 0x1, PT ;  /* 0x000000012900780c */ /* 0x002fe20003f25270 */
[----:B--2---:R-:W-:Y:S01]  /*4ca0*/  VIADD R0, R0, 0xc0 ;  /* 0x000000c000007836 */ /* 0x004fe20000000000 */
[----:B------:R-:W-:Y:S04]  /*4cb0*/  ISETP.GE.AND P0, PT, R40, 0x1, PT ;  /* 0x000000012800780c */ /* 0x000fe80003f06270 */
[----:B------:R-:W1:Y:S01]  /*4cc0*/  LDC.64 R10, c[0x0][0xb18] ;  /* 0x0002c600ff0a7b82 */ /* 0x000e620000000a00 */
[----:B------:R-:W-:Y:S01]  /*4cd0*/  PRMT R0, RZ, 0x654, R0 ;  /* 0x00000654ff007816 */ /* 0x000fe20000000000 */
[----:B------:R-:W-:Y:S01]  /*4ce0*/  @!PT LDS RZ, [RZ] ;  /* 0x00000000fffff984 */ /* 0x000fe20000000800 */
[----:B------:R-:W-:Y:S01]  /*4cf0*/  @!PT LDS RZ, [RZ] ;  /* 0x00000000fffff984 */ /* 0x000fe20000000800 */
[----:B------:R-:W-:Y:S01]  /*4d00*/  @!PT LDS RZ, [RZ] ;  /* 0x00000000fffff984 */ /* 0x000fe20000000800 */
[----:B------:R-:W-:Y:S01]  /*4d10*/  @!PT LDS RZ, [RZ] ;  /* 0x00000000fffff984 */ /* 0x000fe20000000800 */
[----:B------:R2:W-:Y:S06]  /*4d20*/  MEMBAR.ALL.CTA ;  /* 0x0000000000007992 */ /* 0x0005ec0000008000 */
[----:B--2---:R-:W2:Y:S01]  /*4d30*/  FENCE.VIEW.ASYNC.S ;  /* 0x00000000000073c6 */ /* 0x004ea20000000000 */
[----:B------:R-:W1:Y:S08]  /*4d40*/  @!P1 LDC R14, c[0x0][0xb20] ;  /* 0x0002c800ff0e9b82 */ /* 0x000e700000000800 */
[----:B------:R-:W1:Y:S01]  /*4d50*/  @!P1 LDC R9, c[0x0][0xb0c] ;  /* 0x0002c300ff099b82 */ /* 0x000e620000000800 */
[----:B--2---:R2:W-:Y:S01]  /*4d60*/  SYNCS.ARRIVE.TRANS64.RED.A1T0 RZ, [R0+URZ], RZ ;  /* 0x000000ff00ff79a7 */ /* 0x0045e200081004ff */
[----:B---3--:R-:W-:Y:S04]  /*4d70*/  LOP3.LUT P4, RZ, R18, 0x1, RZ, 0xc0, !PT ;  /* 0x0000000112ff7812 */ /* 0x008fe8000788c0ff */
[----:B------:R-:W-:Y:S09]  /*4d80*/  P2R R106, PR, RZ, 0x10 ;  /* 0x00000010ff6a7803 */ /* 0x000ff20000000000 */
[----:B------:R-:W-:Y:S02]  /*4d90*/  @P4 MOV R45, R16 ;  /* 0x00000010002d4202 */ /* 0x000fe40000000f00 */
[----:B------:R-:W-:Y:S01]  /*4da0*/  @P4 LOP3.LUT R43, R17, 0xffff, RZ, 0xc0, !PT ;  /* 0x0000ffff112b4812 */ /* 0x000fe200078ec0ff */
[----:B--2-4-:R-:W-:Y:S06]  /*4db0*/  @!P0 BRA `(.L_x_84) ;  /* 0x0000000000a48947 */ /* 0x014fec0003800000 */
[----:B------:R-:W-:Y:S01]  /*4dc0*/  IMAD.HI.U32 R23, R94, R39, RZ ;  /* 0x000000275e177227 */ /* 0x000fe200078e00ff */
[----:B------:R-:W-:Y:S02]  /*4dd0*/  ISETP.NE.AND P0, PT, R38, 0x1, PT ;  /* 0x000000012600780c */ /* 0x000fe40003f05270 */
[----:B------:R-:W-:Y:S01]  /*4de0*/  ISETP.NE.AND P2, PT, R40, 0x1, PT ;  /* 0x000000012800780c */ /* 0x000fe20003f45270 */
[----:B------:R-:W-:Y:S01]  /*4df0*/  IMAD.HI.U32 R22, R93, R88, RZ ;  /* 0x000000585d167227 */ /* 0x000fe200078e00ff */
[----:B------:R-:W-:Y:S02]  /*4e00*/  SHF.R.U32.HI R23, RZ, R92, R23 ;  /* 0x0000005cff177219 */ /* 0x000fe40000011617 */
[----:B------:R-:W-:Y:S01]  /*4e10*/  ISETP.NE.AND P3, PT, R42, 0x1, PT ;  /* 0x000000012a00780c */ /* 0x000fe20003f65270 */
[----:B------:R-:W-:Y:S01]  /*4e20*/  IMAD.HI.U32 R26, R45, R88, RZ ;  /* 0x000000582d1a7227 */ /* 0x000fe200078e00ff */
[----:B------:R-:W-:Y:S02]  /*4e30*/  SHF.R.U32.HI R22, RZ, R89, R22 ;  /* 0x00000059ff167219 */ /* 0x000fe40000011616 */
[----:B------:R-:W-:Y:S01]  /*4e40*/  SEL R3, R94, R23, !P0 ;  /* 0x000000175e037207 */ /* 0x000fe20004000000 */
[----:B------:R-:W-:Y:S01]  /*4e50*/  IMAD.HI.U32 R23, R43, R39, RZ ;  /* 0x000000272b177227 */ /* 0x000fe200078e00ff */
[----:B------:R-:W-:Y:S02]  /*4e60*/  SEL R7, R93, R22, !P3 ;  /* 0x000000165d077207 */ /* 0x000fe40005800000 */
[----:B------:R-:W-:Y:S01]  /*4e70*/  SHF.R.U32.HI R26, RZ, R89, R26 ;  /* 0x00000059ff1a7219 */ /* 0x000fe2000001161a */
[-C--:B------:R-:W-:Y:S04]  /*4e80*/  IMAD.HI.U32 R22, R3, R36.reuse, RZ ;  /* 0x0000002403167227 */ /* 0x080fe800078e00ff */
[----:B------:R-:W-:Y:S01]  /*4e90*/  IMAD.HI.U32 R24, R7, R36, RZ ;  /* 0x0000002407187227 */ /* 0x000fe200078e00ff */
[-C--:B------:R-:W-:Y:S02]  /*4ea0*/  @P2 SHF.R.U32.HI R3, RZ, R37.reuse, R22 ;  /* 0x00000025ff032219 */ /* 0x080fe40000011616 */
[----:B------:R-:W-:Y:S02]  /*4eb0*/  SHF.R.U32.HI R22, RZ, R92, R23 ;  /* 0x0000005cff167219 */ /* 0x000fe40000011617 */
[----:B------:R-:W-:Y:S01]  /*4ec0*/  @P2 SHF.R.U32.HI R7, RZ, R37, R24 ;  /* 0x00000025ff072219 */ /* 0x000fe20000011618 */
[C---:B------:R-:W-:Y:S01]  /*4ed0*/  IMAD R2, R40.reuse, R3, RZ ;  /* 0x0000000328027224 */ /* 0x040fe200078e02ff */
[----:B------:R-:W-:Y:S02]  /*4ee0*/  SEL R5, R43, R22, !P0 ;  /* 0x000000162b057207 */ /* 0x000fe40004000000 */
[----:B------:R-:W-:Y:S01]  /*4ef0*/  SEL R3, R45, R26, !P3 ;  /* 0x0000001a2d037207 */ /* 0x000fe20005800000 */
[----:B------:R-:W-:Y:S01]  /*4f00*/  IMAD R4, R40, R7, RZ ;  /* 0x0000000728047224 */ /* 0x000fe200078e02ff */
[C---:B------:R-:W-:Y:S01]  /*4f10*/  ISETP.GE.AND P0, PT, R5.reuse, R2, PT ;  /* 0x000000020500720c */ /* 0x040fe20003f06270 */
[----:B------:R-:W-:Y:S03]  /*4f20*/  IMAD.HI.U32 R6, R5, R36, RZ ;  /* 0x0000002405067227 */ /* 0x000fe600078e00ff */
[----:B------:R-:W-:Y:S01]  /*4f30*/  ISETP.GE.OR P0, PT, R3, R4, P0 ;  /* 0x000000040300720c */ /* 0x000fe20000706670 */
[----:B------:R-:W-:Y:S01]  /*4f40*/  IMAD.MOV R4, RZ, RZ, -R3 ;  /* 0x000000ffff047224 */ /* 0x000fe200078e0a03 */
[-C--:B------:R-:W-:Y:S03]  /*4f50*/  SHF.R.U32.HI R6, RZ, R37.reuse, R6 ;  /* 0x00000025ff067219 */ /* 0x080fe60000011606 */
[----:B------:R-:W-:Y:S01]  /*4f60*/  IMAD R45, R42, R4, R45 ;  /* 0x000000042a2d7224 */ /* 0x000fe200078e022d */
[----:B------:R-:W-:Y:S05]  /*4f70*/  SEL R15, R5, R6, !P2 ;  /* 0x00000006050f7207 */ /* 0x000fea0005000000 */
[----:B------:R-:W-:Y:S02]  /*4f80*/  IMAD.MOV R6, RZ, RZ, -R15 ;  /* 0x000000ffff067224 */ /* 0x000fe400078e0a0f */
[C---:B------:R-:W-:Y:S04]  /*4f90*/  @!P0 IMAD.HI.U32 R2, R3.reuse, R36, RZ ;  /* 0x0000002403028227 */ /* 0x040fe800078e00ff */
[----:B------:R-:W-:Y:S01]  /*4fa0*/  IMAD R6, R40, R6, R5 ;  /* 0x0000000628067224 */ /* 0x000fe200078e0205 */
[----:B------:R-:W-:Y:S04]  /*4fb0*/  @!P0 SHF.R.U32.HI R2, RZ, R37, R2 ;  /* 0x00000025ff028219 */ /* 0x000fe80000011602 */
[----:B------:R-:W-:Y:S02]  /*4fc0*/  @!P0 SEL R0, R3, R2, !P2 ;  /* 0x0000000203008207 */ /* 0x000fe40005000000 */
[----:B------:R-:W-:Y:S02]  /*4fd0*/  IADD3 R2, PT, PT, -R5, RZ, RZ ;  /* 0x000000ff05027210 */ /* 0x000fe40007ffe1ff */
[----:B------:R-:W-:Y:S01]  /*4fe0*/  @!P0 IADD3 R8, PT, PT, R15, -R0, RZ ;  /* 0x800000000f088210 */ /* 0x000fe20007ffe0ff */
[----:B------:R-:W-:Y:S02]  /*4ff0*/  @!P0 IMAD R0, R7, R6, R0 ;  /* 0x0000000607008224 */ /* 0x000fe400078e0200 */
[----:B------:R-:W-:Y:S02]  /*5000*/  IMAD R43, R38, R2, R43 ;  /* 0x00000002262b7224 */ /* 0x000fe400078e022b */
[----:B------:R-:W-:Y:S02]  /*5010*/  @!P0 IMAD R5, R8, R40, R3 ;  /* 0x0000002808058224 */ /* 0x000fe400078e0203 */
[----:B------:R-:W-:Y:S04]  /*5020*/  @!P0 IMAD.MOV.U32 R3, RZ, RZ, R0 ;  /* 0x000000ffff038224 */ /* 0x000fe800078e0000 */
[----:B------:R-:W-:Y:S02]  /*5030*/  IMAD R45, R3, R42, R45 ;  /* 0x0000002a032d7224 */ /* 0x000fe400078e022d */
[----:B------:R-:W-:Y:S07]  /*5040*/  IMAD R43, R5, R38, R43 ;  /* 0x00000026052b7224 */ /* 0x000fee00078e022b */
.L_x_84:
[----:B-1----:R-:W-:Y:S01]  /*5050*/  @!P1 ISETP.NE.AND P0, PT, R10, 0x1, PT ;  /* 0x000000010a00980c */ /* 0x002fe20003f05270 */
[----:B------:R-:W-:Y:S01]  /*5060*/  @!P1 IMAD.HI.U32 R0, R45, R12, RZ ;  /* 0x0000000c2d009227 */ /* 0x000fe200078e00ff */
[----:B------:R-:W-:Y:S01]  /*5070*/  @!P1 ISETP.NE.AND P2, PT, R9, 0x1, PT ;  /* 0x000000010900980c */ /* 0x000fe20003f45270 */
[----:B------:R-:W-:Y:S01]  /*5080*/  ULOP3.LUT UP0, URZ, UR48, 0x1b0, URZ, 0xc0, !UPT ;  /* 0x000001b030ff7892 */ /* 0x000fe2000f80c0ff */
[----:B------:R-:W-:Y:S01]  /*5090*/  R2UR UR42, R21 ;  /* 0x00000000152a72ca */ /* 0x000fe200000e0000 */
[----:B------:R-:W-:Y:S01]  /*50a0*/  @!P1 IMAD.HI.U32 R3, R43, R11, RZ ;  /* 0x0000000b2b039227 */ /* 0x000fe200078e00ff */
[----:B------:R-:W-:Y:S02]  /*50b0*/  @!P1 SHF.R.U32.HI R0, RZ, R13, R0 ;  /* 0x0000000dff009219 */ /* 0x000fe40000011600 */
[----:B------:R-:W-:Y:S01]  /*50c0*/  R2UR UR41, R20 ;  /* 0x00000000142972ca */ /* 0x000fe200000e0000 */
[----:B------:R-:W-:Y:S01]  /*50d0*/  VIADD R107, R107, 0x1 ;  /* 0x000000016b6b7836 */ /* 0x000fe20000000000 */
[----:B------:R-:W-:Y:S02]  /*50e0*/  @!P1 SHF.R.U32.HI R2, RZ, R14, R3 ;  /* 0x0000000eff029219 */ /* 0x000fe40000011603 */
[----:B------:R-:W-:Y:S02]  /*50f0*/  @!P1 SEL R3, R45, R0, !P2 ;  /* 0x000000002d039207 */ /* 0x000fe40005000000 */
[----:B------:R-:W-:Y:S02]  /*5100*/  @!P1 SEL R2, R43, R2, !P0 ;  /* 0x000000022b029207 */ /* 0x000fe40004000000 */
[----:B------:R-:W-:Y:S01]  /*5110*/  @P4 SHF.R.U32.HI R98, RZ, 0x10, R17 ;  /* 0x00000010ff624819 */ /* 0x000fe20000011611 */
[----:B------:R-:W-:Y:S02]  /*5120*/  USHF.L.U32 UR42, UR42, 0x6, URZ ;  /* 0x000000062a2a7899 */ /* 0x000fe400080006ff */
[----:B------:R-:W-:Y:S02]  /*5130*/  @!P1 IMAD.IADD R0, R2, 0x1, -R3 ;  /* 0x0000000102009824 */ /* 0x000fe400078e0a03 */
[----:B------:R-:W-:Y:S01]  /*5140*/  @!P1 IMAD.IADD R2, R3, 0x1, -R2 ;  /* 0x0000000103029824 */ /* 0x000fe200078e0a02 */
[----:B------:R-:W-:Y:S01]  /*5150*/  USHF.L.U32 UR41, UR41, 0x7, URZ ;  /* 0x0000000729297899 */ /* 0x000fe200080006ff */
[----:B------:R-:W-:Y:S02]  /*5160*/  @!P1 IMAD R45, R0, R9, R45 ;  /* 0x00000009002d9224 */ /* 0x000fe400078e022d */
[----:B------:R-:W-:Y:S01]  /*5170*/  @!P1 IMAD R43, R2, R10, R43 ;  /* 0x0000000a022b9224 */ /* 0x000fe200078e022b */
[----:B------:R-:W-:Y:S08]  /*5180*/  BRA.U !UP0, `(.L_x_85) ;  /* 0x0000000108407547 */ /* 0x000ff0000b800000 */
[----:B------:R-:W1:Y:S01]  /*5190*/  LDCU.64 UR8, c[0x4][0x80] ;  /* 0x01001000ff0877ac */ /* 0x000e620008000a00 */
[----:B------:R-:W-:Y:S01]  /*51a0*/  MOV R3, 0x0 ;  /* 0x0000000000037802 */ /* 0x000fe20000000f00 */
[----:B------:R-:W-:Y:S02]  /*51b0*/  HFMA2 R12, -RZ, RZ, 0, 5.9604644775390625e-08 ;  /* 0x00000001ff0c7431 */ /* 0x000fe400000001ff */
[----:B------:R-:W-:Y:S02]  /*51c0*/  IMAD.MOV.U32 R8, RZ, RZ, 0x70 ;  /* 0x00000070ff087424 */ /* 0x000fe400078e00ff */
[----:B------:R-:W-:Y:S01]  /*51d0*/  IMAD.MOV.U32 R13, RZ, RZ, RZ ;  /* 0x000000ffff0d7224 */ /* 0x000fe200078e00ff */
[----:B------:R-:W2:Y:S01]  /*51e0*/  LDCU.64 UR6, c[0x4][0x88] ;  /* 0x01001100ff0677ac */ /* 0x000ea20008000a00 */
[----:B------:R-:W3:Y:S01]  /*51f0*/  LDC.64 R2, c[0x4][R3] ;  /* 0x0100000003027b82 */ /* 0x000ee20000000a00 */
[----:B------:R-:W4:Y:S01]  /*5200*/  LDCU.64 UR4, c[0x4][0x8] ;  /* 0x01000100ff0477ac */ /* 0x000f220008000a00 */
[----:B-1----:R-:W-:Y:S01]  /*5210*/  MOV R5, UR9 ;  /* 0x0000000900057c02 */ /* 0x002fe20008000f00 */
[----:B------:R-:W-:Y:S01]  /*5220*/  IMAD.U32 R4, RZ, RZ, UR8 ;  /* 0x00000008ff047e24 */ /* 0x000fe2000f8e00ff */
[----:B--2---:R-:W-:Y:S01]  /*5230*/  MOV R7, UR7 ;  /* 0x0000000700077c02 */ /* 0x004fe20008000f00 */
[----:B------:R-:W-:Y:S01]  /*5240*/  IMAD.U32 R6, RZ, RZ, UR6 ;  /* 0x00000006ff067e24 */ /* 0x000fe2000f8e00ff */
[----:B----4-:R-:W-:Y:S01]  /*5250*/  MOV R11, UR5 ;  /* 0x00000005000b7c02 */ /* 0x010fe20008000f00 */
[----:B------:R-:W-:Y:S02]  /*5260*/  IMAD.U32 R10, RZ, RZ, UR4 ;  /* 0x00000004ff0a7e24 */ /* 0x000fe4000f8e00ff */
[----:B------:R-:W-:Y:S07]  /*5270*/  LEPC R20, `(.L_x_85) ;  /* 0x000000001014794e */ /* 0x000fee0000000000 */
[----:B---3-5:R-:W-:Y:S05]  /*5280*/  CALL.ABS.NOINC R2 ;  /* 0x0000000002007343 */ /* 0x028fea0003c00000 */
.L_x_85:
[----:B------:R-:W-:Y:S01]  /*5290*/  LOP3.LUT P0, RZ, R104, 0x1b0, RZ, 0xc0, !PT ;  /* 0x000001b068ff7812 */ /* 0x000fe2000780c0ff */
[----:B------:R-:W-:Y:S11]  /*52a0*/  BSSY.RECONVERGENT B6, `(.L_x_86) ;  /* 0x0000013000067945 */ /* 0x000ff60003800200 */
[----:B------:R-:W-:Y:S01]  /*52b0*/  @!UPT UIADD3 URZ, UPT, UPT, URZ, URZ, URZ ;  /* 0x000000fffffff290 */ /* 0x000fe2000fffe0ff */
[----:B------:R-:W-:Y:S05]  /*52c0*/  @!P0 BRA `(.L_x_87) ;  /* 0x0000000000408947 */ /* 0x000fea0003800000 */
        /* <DEDUP_REMOVED lines=16> */
.L_x_87:
[----:B------:R-:W-:Y:S05]  /*53d0*/  BSYNC.RECONVERGENT B6 ;  /* 0x0000000000067941 */ /* 0x000fea0003800200 */
.L_x_86:
[----:B------:R-:W-:Y:S01]  /*53e0*/  ISETP.NE.U32.AND P4, PT, R86, RZ, PT ;  /* 0x000000ff5600720c */ /* 0x000fe20003f85070 */
[----:B------:R-:W-:Y:S01]  /*53f0*/  UISETP.NE.AND UP2, UPT, UR50, URZ, UPT ;  /* 0x000000ff3200728c */ /* 0x000fe2000bf45270 */
[----:B------:R-:W-:Y:S01]  /*5400*/  ISETP.NE.U32.AND P2, PT, RZ, UR38, PT ;  /* 0x00000026ff007c0c */ /* 0x000fe2000bf45070 */
[----:B------:R-:W-:Y:S01]  /*5410*/  UISETP.NE.U32.AND UP1, UPT, UR44, URZ, UPT ;  /* 0x000000ff2c00728c */ /* 0x000fe2000bf25070 */
[----:B------:R-:W-:Y:S01]  /*5420*/  ISETP.NE.AND.EX P4, PT, R87, RZ, PT, P4 ;  /* 0x000000ff5700720c */ /* 0x000fe20003f85340 */
[----:B------:R-:W-:Y:S01]  /*5430*/  UPLOP3.LUT UP0, UPT, UPT, UPT, UPT, 0x40, 0x4 ;  /* 0x000000000004789c */ /* 0x000fe20003f0e870 */
[----:B------:R-:W-:Y:S01]  /*5440*/  ISETP.NE.AND.EX P2, PT, RZ, UR39, PT, P2 ;  /* 0x00000027ff007c0c */ /* 0x000fe2000bf45320 */
[----:B------:R-:W-:Y:S01]  /*5450*/  UISETP.NE.AND.EX UP1, UPT, UR45, URZ, UPT, UP1 ;  /* 0x000000ff2d00728c */ /* 0x000fe2000bf25310 */
[----:B------:R-:W-:Y:S04]  /*5460*/  PLOP3.LUT P1, PT, PT, PT, UP2, 0x80, 0x8 ;  /* 0x000000000008781c */ /* 0x000fe80003f2f028 */
[----:B------:R-:W-:Y:S06]  /*5470*/  @UP2 UPLOP3.LUT UP0, UPT, UPT, UPT, UP1, 0x80, 0x8 ;  /* 0x000000000008289c */ /* 0x000fec0003f0f010 */
[----:B------:R-:W-:Y:S01]  /*5480*/  PLOP3.LUT P0, PT, PT, PT, UP0, 0x80, 0x8 ;  /* 0x000000000008781c */ /* 0x000fe20003f0f008 */
[----:B------:R-:W-:Y:S01]  /*5490*/  @!UPT UIADD3 URZ, UPT, UPT, URZ, URZ, URZ ;  /* 0x000000fffffff290 */ /* 0x000fe2000fffe0ff */
[----:B------:R-:W-:Y:S11]  /*54a0*/  BRA.U !UP1, `(.L_x_88) ;  /* 0x0000000109387547 */ /* 0x000ff6000b800000 */
[----:B------:R-:W-:Y:S01]  /*54b0*/  UISETP.NE.U32.AND UP0, UPT, UR38, URZ, UPT ;  /* 0x000000ff2600728c */ /* 0x000fe2000bf05070 */
[----:B------:R-:W-:Y:S02]  /*54c0*/  HFMA2 R0, -RZ, RZ, 0, 5.9604644775390625e-08 ;  /* 0x00000001ff007431 */ /* 0x000fe400000001ff */
[----:B------:R-:W-:Y:S01]  /*54d0*/  IMAD.MOV.U32 R91, RZ, RZ, 0x1 ;  /* 0x00000001ff5b7424 */ /* 0x000fe200078e00ff */
[----:B------:R-:W-:Y:S06]  /*54e0*/  UISETP.NE.AND.EX UP0, UPT, UR39, URZ, UPT, UP0 ;  /* 0x000000ff2700728c */ /* 0x000fec000bf05300 */
[----:B------:R-:W-:Y:S05]  /*54f0*/  PLOP3.LUT P3, PT, PT, PT, UP0, 0x80, 0x8 ;  /* 0x000000000008781c */ /* 0x000fea0003f6f008 */
[----:B------:R-:W1:Y:S01]  /*5500*/  @UP0 LDCU.64 UR6, c[0x0][0x888] ;  /* 0x00011100ff0607ac */ /* 0x000e620008000a00 */
[----:B------:R-:W-:Y:S07]  /*5510*/  @UP0 UIMAD UR4, UR36, UR44, URZ ;  /* 0x0000002c240402a4 */ /* 0x000fee000f8e02ff */
[----:B------:R-:W-:Y:S01]  /*5520*/  @!P3 PRMT R91, R0, 0x7610, R91 ;  /* 0x00007610005bb816 */ /* 0x000fe2000000005b */
[----:B-1----:R-:W-:Y:S03]  /*5530*/  @UP0 UIMAD.WIDE UR6, UR4, 0x4, UR6 ;  /* 0x00000004040608a5 */ /* 0x002fe6000f8e0206 */
[----:B------:R-:W1:Y:S03]  /*5540*/  @!UP0 LDCU UR4, c[0x0][0x880] ;  /* 0x00011000ff0487ac */ /* 0x000e660008000800 */
[----:B------:R-:W-:Y:S01]  /*5550*/  IMAD.U32 R2, RZ, RZ, UR6 ;  /* 0x00000006ff027e24 */ /* 0x000fe2000f8e00ff */
[----:B------:R-:W-:Y:S05]  /*5560*/  MOV R3, UR7 ;  /* 0x0000000700037c02 */ /* 0x000fea0008000f00 */
[----:B-----5:R2:W5:Y:S02]  /*5570*/  @P3 LDG.E R50, desc[UR46][R2.64] ;  /* 0x0000002e02323981 */ /* 0x020564000c1e1900 */
[----:B-12---:R-:W-:Y:S02]  /*5580*/  @!P3 IMAD.U32 R50, RZ, RZ, UR4 ;  /* 0x00000004ff32be24 */ /* 0x006fe4000f8e00ff */
.L_x_88:
[----:B------:R-:W-:Y:S05]  /*5590*/  @!P4 BRA `(.L_x_89) ;  /* 0x000000000020c947 */ /* 0x000fea0003800000 */
[----:B------:R-:W-:Y:S04]  /*55a0*/  ISETP.NE.U32.AND P3, PT, R84, RZ, PT ;  /* 0x000000ff5400720c */ /* 0x000fe80003f65070 */
[----:B------:R-:W-:Y:S11]  /*55b0*/  ISETP.NE.AND.EX P3, PT, R85, RZ, PT, P3 ;  /* 0x000000ff5500720c */ /* 0x000ff60003f65330 */
[----:B------:R-:W-:Y:S02]  /*55c0*/  @!UPT UIADD3 URZ, UPT, UPT, URZ, URZ, URZ ;  /* 0x000000fffffff290 */ /* 0x000fe4000fffe0ff */
[----:B------:R-:W1:Y:S01]  /*55d0*/  @P3 LDC.64 R2, c[0x0][0x8a8] ;  /* 0x00022a00ff023b82 */ /* 0x000e620000000a00 */
[----:B------:R-:W-:Y:S04]  /*55e0*/  @P3 IMAD R0, R86, UR36, RZ ;  /* 0x0000002456003c24 */ /* 0x000fe8000f8e02ff */
[----:B-1----:R-:W-:Y:S05]  /*55f0*/  @P3 IMAD.WIDE R2, R0, 0x4, R2 ;  /* 0x0000000400023825 */ /* 0x002fea00078e0202 */
[----:B-----5:R1:W5:Y:S02]  /*5600*/  @P3 LDG.E R47, desc[UR46][R2.64] ;  /* 0x0000002e022f3981 */ /* 0x020364000c1e1900 */
[----:B-1----:R-:W2:Y:S02]  /*5610*/  @!P3 LDC R47, c[0x0][0x8a0] ;  /* 0x00022800ff2fbb82 */ /* 0x002ea40000000800 */
.L_x_89:
[----:B-----5:R-:W-:Y:S01]  /*5620*/  ISETP.NE.AND P4, PT, R50, RZ, PT ;  /* 0x000000ff3200720c */ /* 0x020fe20003f85270 */
[----:B------:R-:W-:Y:S01]  /*5630*/  BSSY B1, `(.L_x_90) ;  /* 0x0000042000017945 */ /* 0x000fe20003800000 */
[----:B------:R-:W-:Y:S01]  /*5640*/  SEL R9, RZ, 0xffffffff, P2 ;  /* 0xffffffffff097807 */ /* 0x000fe20001000000 */
[----:B------:R-:W-:Y:S01]  /*5650*/  IMAD.MOV.U32 R55, RZ, RZ, 0x1 ;  /* 0x00000001ff377424 */ /* 0x000fe200078e00ff */
[----:B------:R-:W-:Y:S02]  /*5660*/  LOP3.LUT P3, RZ, R91, 0xff, RZ, 0xc0, !PT ;  /* 0x000000ff5bff7812 */ /* 0x000fe4000786c0ff */
[----:B------:R-:W-:Y:S02]  /*5670*/  CS2R R62, SRZ ;  /* 0x00000000003e7805 */ /* 0x000fe4000001ff00 */
[----:B------:R-:W-:Y:S02]  /*5680*/  @P1 SEL R2, RZ, 0xffffffff, P4 ;  /* 0xffffffffff021807 */ /* 0x000fe40002000000 */
[----:B------:R-:W-:Y:S02]  /*5690*/  CS2R R60, SRZ ;  /* 0x00000000003c7805 */ /* 0x000fe4000001ff00 */
[----:B------:R-:W-:Y:S02]  /*56a0*/  LEA R0, R100, UR49, 0x3 ;  /* 0x0000003164007c11 */ /* 0x000fe4000f8e18ff */
[----:B------:R-:W-:Y:S02]  /*56b0*/  CS2R R58, SRZ ;  /* 0x00000000003a7805 */ /* 0x000fe4000001ff00 */
[----:B------:R-:W-:Y:S02]  /*56c0*/  @P0 SEL R2, R9, R2, !P3 ;  /* 0x0000000209020207 */ /* 0x000fe40005800000 */
[----:B------:R-:W-:Y:S02]  /*56d0*/  CS2R R56, SRZ ;  /* 0x0000000000387805 */ /* 0x000fe4000001ff00 */
[----:B------:R-:W-:Y:S02]  /*56e0*/  LEA R108, R44, UR49, 0x3 ;  /* 0x000000312c6c7c11 */ /* 0x000fe4000f8e18ff */
[----:B------:R-:W-:Y:S02]  /*56f0*/  @P1 LOP3.LUT R2, R2, 0x1, RZ, 0xc0, !PT ;  /* 0x0000000102021812 */ /* 0x000fe400078ec0ff */
[----:B------:R-:W-:Y:S02]  /*5700*/  SHF.L.U32 R7, R102, 0x1f, RZ ;  /* 0x0000001f66077819 */ /* 0x000fe400000006ff */
[----:B------:R-:W-:Y:S02]  /*5710*/  ISETP.NE.U32.OR P6, PT, R2, 0x1, !P1 ;  /* 0x000000010200780c */ /* 0x000fe40004fc5470 */
[----:B------:R-:W-:Y:S02]  /*5720*/  PLOP3.LUT P2, PT, PT, PT, UP1, 0x80, 0x8 ;  /* 0x000000000008781c */ /* 0x000fe40003f4f018 */
[C---:B------:R-:W-:Y:S02]  /*5730*/  LEA.HI R5, R44.reuse, R44, RZ, 0x1 ;  /* 0x0000002c2c057211 */ /* 0x040fe400078f08ff */
[----:B------:R-:W-:Y:S02]  /*5740*/  SEL R2, RZ, 0xffffffff, P4 ;  /* 0xffffffffff027807 */ /* 0x000fe40002000000 */
[----:B------:R-:W-:Y:S01]  /*5750*/  P2R R64, PR, RZ, 0x40 ;  /* 0x00000040ff407803 */ /* 0x000fe20000000000 */
[C---:B------:R-:W-:Y:S01]  /*5760*/  IMAD.SHL.U32 R3, R5.reuse, 0x40, RZ ;  /* 0x0000004005037824 */ /* 0x040fe200078e00ff */
[----:B------:R-:W-:Y:S03]  /*5770*/  LOP3.LUT R5, R5, 0xffe, RZ, 0xc0, !PT ;  /* 0x00000ffe05057812 */ /* 0x000fe600078ec0ff */
[----:B------:R-:W-:Y:S02]  /*5780*/  @P6 SHF.L.U32 R11, R99, 0x1f, RZ ;  /* 0x0000001f630b6819 */ /* 0x000fe400000006ff */
[----:B------:R-:W-:Y:S01]  /*5790*/  @P2 SEL R2, R9, R2, !P3 ;  /* 0x0000000209022207 */ /* 0x000fe20005800000 */
[----:B------:R-:W-:Y:S01]  /*57a0*/  IMAD.IADD R48, R44, 0x1, -R5 ;  /* 0x000000012c307824 */ /* 0x000fe200078e0a05 */
[----:B------:R-:W1:Y:S01]  /*57b0*/  @P6 SYNCS.PHASECHK.TRANS64.TRYWAIT P1, [R0+URZ+0x80], R11 ;  /* 0x0000800b000065a7 */ /* 0x000e6200080211ff */
[----:B------:R-:W-:Y:S02]  /*57c0*/  LOP3.LUT R3, R3, 0xffffff80, RZ, 0xc0, !PT ;  /* 0xffffff8003037812 */ /* 0x000fe400078ec0ff */
[----:B------:R-:W-:Y:S03]  /*57d0*/  LOP3.LUT R2, R2, 0x1, RZ, 0xc0, !PT ;  /* 0x0000000102027812 */ /* 0x000fe600078ec0ff */
[----:B------:R-:W-:Y:S01]  /*57e0*/  IMAD.IADD R3, R46, 0x1, R3 ;  /* 0x000000012e037824 */ /* 0x000fe200078e0203 */
[----:B------:R-:W-:Y:S03]  /*57f0*/  ISETP.NE.U32.AND P5, PT, R2, 0x1, PT ;  /* 0x000000010200780c */ /* 0x000fe60003fa5070 */
[----:B------:R-:W-:Y:S01]  /*5800*/  IMAD R48, R48, 0x100000, R3 ;  /* 0x0010000030307824 */ /* 0x000fe200078e0203 */
[----:B------:R-:W-:Y:S01]  /*5810*/  P2R R72, PR, RZ, 0x20 ;  /* 0x00000020ff487803 */ /* 0x000fe20000000000 */
[----:B------:R3:W4:Y:S01]  /*5820*/  SYNCS.PHASECHK.TRANS64.TRYWAIT P0, [R108+URZ+0xd0], R7 ;  /* 0x0000d0076c0075a7 */ /* 0x00072200080011ff */
[----:B-1----:R-:W-:Y:S01]  /*5830*/  @P6 SEL R55, RZ, 0x1, !P1 ;  /* 0x00000001ff376807 */ /* 0x002fe20004800000 */
[----:B---3--:R-:W-:Y:S06]  /*5840*/  @!P6 BRA `(.L_x_91) ;  /* 0x000000000080e947 */ /* 0x008fec0003800000 */
[----:B------:R-:W-:Y:S01]  /*5850*/  @P5 IMAD R4, R100, 0x1000, R95 ;  /* 0x0000100064045824 */ /* 0x000fe200078e025f */
[----:B------:R-:W-:Y:S01]  /*5860*/  ISETP.NE.AND P1, PT, R55, RZ, PT ;  /* 0x000000ff3700720c */ /* 0x000fe20003f25270 */
[----:B------:R-:W-:Y:S01]  /*5870*/  BSSY B0, `(.L_x_92) ;  /* 0x000000b000007945 */ /* 0x000fe20003800000 */
[----:B------:R-:W-:Y:S01]  /*5880*/  CS2R R58, SRZ ;  /* 0x00000000003a7805 */ /* 0x000fe2000001ff00 */
[----:B------:R-:W-:Y:S01]  /*5890*/  @P5 VIADD R2, R4, UR49 ;  /* 0x0000003104025c36 */ /* 0x000fe20008000000 */
[----:B------:R-:W-:Y:S02]  /*58a0*/  CS2R R56, SRZ ;  /* 0x0000000000387805 */ /* 0x000fe4000001ff00 */
[----:B------:R-:W-:Y:S02]  /*58b0*/  CS2R R62, SRZ ;  /* 0x00000000003e7805 */ /* 0x000fe4000001ff00 */
[----:B------:R-:W-:Y:S01]  /*58c0*/  CS2R R60, SRZ ;  /* 0x00000000003c7805 */ /* 0x000fe2000001ff00 */
[----:B------:R-:W-:Y:S04]  /*58d0*/  @P5 IMAD R2, R103, -0x10, R2 ;  /* 0xfffffff067025824 */ /* 0x000fe800078e0202 */
[----:B------:R-:W-:Y:S05]  /*58e0*/  @P1 BRA `(.L_x_93) ;  /* 0x00000000000c1947 */ /* 0x000fea0003800000 */
[----:B------:R-:W-:Y:S04]  /*58f0*/  SHF.L.U32 R3, R99, 0x1f, RZ ;  /* 0x0000001f63037819 */ /* 0x000fe800000006ff */
[----:B------:R-:W1:Y:S02]  /*5900*/  SYNCS.PHASECHK.TRANS64.TRYWAIT P1, [R0+URZ+0x80], R3 ;  /* 0x00008003000075a7 */ /* 0x000e6400080211ff */
[----:B-1----:R-:W-:Y:S05]  /*5910*/  @!P1 BRA `(.L_x_94) ;  /* 0x0000002400709947 */ /* 0x002fea0003800000 */
.L_x_93:
[----:B------:R-:W-:Y:S05]  /*5920*/  BSYNC B0 ;  /* 0x0000000000007941 */ /* 0x000fea0003800000 */
.L_x_92:
[----:B------:R-:W-:Y:S01]  /*5930*/  ISETP.NE.AND P1, PT, R72, RZ, PT ;  /* 0x000000ff4800720c */ /* 0x000fe20003f25270 */
[----:B-1----:R-:W-:Y:S02]  /*5940*/  VIADD R3, R0, 0x90 ;  /* 0x0000009000037836 */ /* 0x002fe40000000000 */
[----:B------:R-:W-:Y:S02]  /*5950*/  IMAD.U32 R0, RZ, RZ, UR37 ;  /* 0x00000025ff007e24 */ /* 0x000fe4000f8e00ff */
[----:B------:R-:W-:Y:S03]  /*5960*/  VIADD R100, R100, 0x1 ;  /* 0x0000000164647836 */ /* 0x000fe60000000000 */
[----:B------:R-:W-:Y:S05]  /*5970*/  PRMT R0, R0, 0x654, R3 ;  /* 0x0000065400007816 */ /* 0x000fea0000000003 */
[----:B------:R1:W3:Y:S04]  /*5980*/  @P1 LDS.128 R56, [R4+UR49+0x200] ;  /* 0x0002003104381984 */ /* 0x0002e80008000c00 */
[----:B------:R1:W1:Y:S01]  /*5990*/  @P1 LDS.128 R60, [R2+0x210] ;  /* 0x00021000023c1984 */ /* 0x0002620000000c00 */
[C---:B------:R-:W-:Y:S01]  /*59a0*/  ISETP.NE.AND P1, PT, R100.reuse, 0x2, PT ;  /* 0x000000026400780c */ /* 0x040fe20003f25270 */
[----:B------:R-:W-:Y:S01]  /*59b0*/  @!PT LDS RZ, [RZ] ;  /* 0x00000000fffff984 */ /* 0x000fe20000000800 */
[----:B------:R-:W-:Y:S01]  /*59c0*/  @!PT LDS RZ, [RZ] ;  /* 0x00000000fffff984 */ /* 0x000fe20000000800 */
[----:B------:R-:W-:Y:S01]  /*59d0*/  @!PT LDS RZ, [RZ] ;  /* 0x00000000fffff984 */ /* 0x000fe20000000800 */
[----:B------:R-:W-:Y:S01]  /*59e0*/  @!PT LDS RZ, [RZ] ;  /* 0x00000000fffff984 */ /* 0x000fe20000000800 */
[----:B------:R5:W-:Y:S06]  /*59f0*/  MEMBAR.ALL.CTA ;  /* 0x0000000000007992 */ /* 0x000bec0000008000 */
[----:B-----5:R-:W5:Y:S01]  /*5a00*/  FENCE.VIEW.ASYNC.S ;  /* 0x00000000000073c6 */ /* 0x020f620000000000 */
[----:B------:R-:W-:Y:S01]  /*5a10*/  SEL R100, R100, RZ, P1 ;  /* 0x000000ff64647207 */ /* 0x000fe20000800000 */
[----:B-----5:R5:W-:Y:S02]  /*5a20*/  SYNCS.ARRIVE.TRANS64.RED.A1T0 RZ, [R0+URZ], RZ ;  /* 0x000000ff00ff79a7 */ /* 0x020be400081004ff */
[----:B-----5:R-:W-:Y:S04]  /*5a30*/  SEL R0, RZ, 0x1, P1 ;  /* 0x00000001ff007807 */ /* 0x020fe80000800000 */
[----:B---3--:R-:W-:Y:S02]  /*5a40*/  LOP3.LUT R99, R99, R0, RZ, 0x3c, !PT ;  /* 0x0000000063637212 */ /* 0x008fe400078e3cff */
.L_x_91:
[----:B------:R-:W-:Y:S05]  /*5a50*/  BSYNC B1 ;  /* 0x0000000000017941 */ /* 0x000fea0003800000 */
.L_x_90:
[----:B------:R-:W-:Y:S04]  /*5a60*/  SHF.R.U32.HI R3, RZ, 0x15, R48 ;  /* 0x00000015ff037819 */ /* 0x000fe80000011630 */
[----:B------:R-:W-:Y:S01]  /*5a70*/  LOP3.LUT P1, RZ, R3, 0x3, R96, 0x48, !PT ;  /* 0x0000000303ff7812 */ /* 0x000fe20007824860 */
[----:B------:R-:W-:Y:S01]  /*5a80*/  @!UPT UIADD3 URZ, UPT, UPT, URZ, URZ, URZ ;  /* 0x000000fffffff290 */ /* 0x000fe2000fffe0ff */
[----:B----4-:R-:W-:Y:S11]  /*5a90*/  @P0 BRA `(.L_x_95) ;  /* 0x0000000000080947 */ /* 0x010ff60003800000 */
[----:B------:R-:W3:Y:S02]  /*5aa0*/  SYNCS.PHASECHK.TRANS64.TRYWAIT P0, [R108+URZ+0xd0], R7 ;  /* 0x0000d0076c0075a7 */ /* 0x000ee400080011ff */
[----:B---3--:R-:W-:Y:S05]  /*5ab0*/  @!P0 BRA `(.L_x_96) ;  /* 0x00000024001c8947 */ /* 0x008fea0003800000 */
.L_x_95:
[----:B------:R-:W-:Y:S05]  /*5ac0*/  @!P1 BRA `(.L_x_97) ;  /* 0x0000000000409947 */ /* 0x000fea0003800000 */
[----:B------:R-:W4:Y:S01]  /*5ad0*/  LDCU.64 UR8, c[0x4][0x70] ;  /* 0x01000e00ff0877ac */ /* 0x000f220008000a00 */
[----:B------:R-:W-:Y:S01]  /*5ae0*/  MOV R3, 0x0 ;  /* 0x0000000000037802 */ /* 0x000fe20000000f00 */
[----:B------:R-:W-:Y:S02]  /*5af0*/  HFMA2 R12, -RZ, RZ, 0, 5.9604644775390625e-08 ;  /* 0x00000001ff0c7431 */ /* 0x000fe400000001ff */
[----:B------:R-:W-:Y:S02]  /*5b00*/  IMAD.MOV.U32 R8, RZ, RZ, 0x192 ;  /* 0x00000192ff087424 */ /* 0x000fe400078e00ff */
[----:B------:R-:W-:Y:S01]  /*5b10*/  IMAD.MOV.U32 R13, RZ, RZ, RZ ;  /* 0x000000ffff0d7224 */ /* 0x000fe200078e00ff */
[----:B------:R-:W3:Y:S01]  /*5b20*/  LDCU.64 UR6, c[0x4][0x78] ;  /* 0x01000f00ff0677ac */ /* 0x000ee20008000a00 */
[----:B-1----:R-:W1:Y:S01]  /*5b30*/  LDC.64 R2, c[0x4][R3] ;  /* 0x0100000003027b82 */ /* 0x002e620000000a00 */
[----:B------:R-:W5:Y:S01]  /*5b40*/  LDCU.64 UR4, c[0x4][0x10] ;  /* 0x01000200ff0477ac */ /* 0x000f620008000a00 */
[----:B----4-:R-:W-:Y:S01]  /*5b50*/  MOV R5, UR9 ;  /* 0x0000000900057c02 */ /* 0x010fe20008000f00 */
[----:B------:R-:W-:Y:S01]  /*5b60*/  IMAD.U32 R4, RZ, RZ, UR8 ;  /* 0x00000008ff047e24 */ /* 0x000fe2000f8e00ff */
[----:B---3--:R-:W-:Y:S01]  /*5b70*/  MOV R7, UR7 ;  /* 0x0000000700077c02 */ /* 0x008fe20008000f00 */
[----:B------:R-:W-:Y:S01]  /*5b80*/  IMAD.U32 R6, RZ, RZ, UR6 ;  /* 0x00000006ff067e24 */ /* 0x000fe2000f8e00ff */
[----:B-----5:R-:W-:Y:S01]  /*5b90*/  MOV R11, UR5 ;  /* 0x00000005000b7c02 */ /* 0x020fe20008000f00 */
[----:B------:R-:W-:Y:S02]  /*5ba0*/  IMAD.U32 R10, RZ, RZ, UR4 ;  /* 0x00000004ff0a7e24 */ /* 0x000fe4000f8e00ff */
[----:B------:R-:W-:Y:S07]  /*5bb0*/  LEPC R20, `(.L_x_97) ;  /* 0x000000001014794e */ /* 0x000fee0000000000 */
[----:B-12---:R-:W-:Y:S05]  /*5bc0*/  CALL.ABS.NOINC R2 ;  /* 0x0000000002007343 */ /* 0x006fea0003c00000 */
.L_x_97:
[----:B------:R-:W-:Y:S05]  /*5bd0*/  WARPSYNC.ALL ;  /* 0x0000000000007948 */ /* 0x000fea0003800000 */
[----:B------:R-:W-:Y:S01]  /*5be0*/  R2UR UR4, R48 ;  /* 0x00000000300472ca */ /* 0x000fe200000e0000 */
[----:B------:R-:W-:Y:S01]  /*5bf0*/  BSSY.RECONVERGENT B0, `(.L_x_98) ;  /* 0x00000a0000007945 */ /* 0x000fe20003800200 */
[C---:B------:R-:W-:Y:S02]  /*5c00*/  SHF.L.U32 R51, R56.reuse, 0x10, RZ ;  /* 0x0000001038337819 */ /* 0x040fe400000006ff */
[C---:B------:R-:W-:Y:S02]  /*5c10*/  PRMT R49, R56.reuse, 0x8880, RZ ;  /* 0x0000888038317816 */ /* 0x040fe400000000ff */
[----:B------:R-:W-:Y:S02]  /*5c20*/  SHF.R.S32.HI R51, RZ, 0x18, R51 ;  /* 0x00000018ff337819 */ /* 0x000fe40000011433 */
[----:B------:R-:W-:Y:S02]  /*5c30*/  SHF.L.U32 R52, R56, 0x8, RZ ;  /* 0x0000000838347819 */ /* 0x000fe400000006ff */
[C---:B------:R-:W-:Y:S02]  /*5c40*/  PRMT R54, R58.reuse, 0x8880, RZ ;  /* 0x000088803a367816 */ /* 0x040fe400000000ff */
[----:B------:R-:W-:Y:S01]  /*5c50*/  SHF.L.U32 R53, R58, 0x8, RZ ;  /* 0x000000083a357819 */ /* 0x000fe200000006ff */
[----:B-1-3--:R-:W-:Y:S01]  /*5c60*/  LDTM.16dp32bit_t0_t15.x32 R4, tmem[UR4] ;  /* 0x00000004000479ee */ /* 0x00afe20008a80000 */
[----:B------:R-:W2:Y:S01]  /*5c70*/  LDTM.16dp32bit_t16_t31.x32 R4, tmem[UR4+0x20] ;  /* 0x00002004000479ee */ /* 0x000ea20008aa0000 */
[----:B------:R-:W-:Y:S02]  /*5c80*/  ISETP.NE.AND P6, PT, R64, RZ, PT ;  /* 0x000000ff4000720c */ /* 0x000fe40003fc5270 */
[----:B------:R-:W-:Y:S02]  /*5c90*/  IADD3 R74, PT, PT, R95, UR49, RZ ;  /* 0x000000315f4a7c10 */ /* 0x000fe4000fffe0ff */
[----:B------:R-:W-:Y:S02]  /*5ca0*/  SHF.L.U32 R73, R97, 0x4, RZ ;  /* 0x0000000461497819 */ /* 0x000fe400000006ff */
[----:B------:R-:W-:Y:S02]  /*5cb0*/  SHF.R.S32.HI R53, RZ, 0x18, R53 ;  /* 0x00000018ff357819 */ /* 0x000fe40000011435 */
[----:B------:R-:W-:Y:S02]  /*5cc0*/  IADD3 R112, PT, PT, R74, R73, RZ ;  /* 0x000000494a707210 */ /* 0x000fe40007ffe0ff */
[----:B------:R-:W-:Y:S01]  /*5cd0*/  ISETP.NE.AND P0, PT, R105, RZ, PT ;  /* 0x000000ff6900720c */ /* 0x000fe20003f05270 */
[C---:B--2---:R-:W-:Y:S02]  /*5ce0*/  IMAD R0, R47.reuse, R4, RZ ;  /* 0x000000042f007224 */ /* 0x044fe400078e02ff */
[----:B------:R-:W-:Y:S02]  /*5cf0*/  IMAD R2, R47, R5, RZ ;  /* 0x000000052f027224 */ /* 0x000fe400078e02ff */
[----:B------:R-:W-:Y:S01]  /*5d00*/  IMAD R0, R49, R50, R0 ;  /* 0x0000003231007224 */ /* 0x000fe200078e0200 */
[----:B------:R-:W-:Y:S01]  /*5d10*/  SHF.R.S32.HI R49, RZ, 0x18, R52 ;  /* 0x00000018ff317819 */ /* 0x000fe20000011434 */
[----:B------:R-:W-:Y:S01]  /*5d20*/  IMAD R3, R47, R6, RZ ;  /* 0x000000062f037224 */ /* 0x000fe200078e02ff */
[----:B------:R-:W-:Y:S01]  /*5d30*/  SHF.L.U32 R52, R57, 0x10, RZ ;  /* 0x0000001039347819 */ /* 0x000fe200000006ff */
[-C--:B------:R-:W-:Y:S01]  /*5d40*/  IMAD R2, R51, R50.reuse, R2 ;  /* 0x0000003233027224 */ /* 0x080fe200078e0202 */
[----:B------:R-:W-:Y:S01]  /*5d50*/  SHF.R.S32.HI R51, RZ, 0x18, R56 ;  /* 0x00000018ff337819 */ /* 0x000fe20000011438 */
[----:B------:R-:W-:Y:S02]  /*5d60*/  IMAD R7, R47, R7, RZ ;  /* 0x000000072f077224 */ /* 0x000fe400078e02ff */
[-C--:B------:R-:W-:Y:S01]  /*5d70*/  IMAD R3, R49, R50.reuse, R3 ;  /* 0x0000003231037224 */ /* 0x080fe200078e0203 */
[----:B------:R-:W-:Y:S01]  /*5d80*/  PRMT R49, R57, 0x8880, RZ ;  /* 0x0000888039317816 */ /* 0x000fe200000000ff */
[----:B------:R-:W-:Y:S01]  /*5d90*/  IMAD R7, R51, R50, R7 ;  /* 0x0000003233077224 */ /* 0x000fe200078e0207 */
[----:B------:R-:W-:Y:S01]  /*5da0*/  SHF.R.S32.HI R51, RZ, 0x18, R52 ;  /* 0x00000018ff337819 */ /* 0x000fe20000011434 */
[----:B------:R-:W-:Y:S02]  /*5db0*/  IMAD R4, R47, R8, RZ ;  /* 0x000000082f047224 */ /* 0x000fe400078e02ff */
[----:B------:R-:W-:Y:S01]  /*5dc0*/  IMAD.SHL.U32 R52, R57, 0x100, RZ ;  /* 0x0000010039347824 */ /* 0x000fe200078e00ff */
[----:B------:R-:W-:Y:S01]  /*5dd0*/  I2IP.S8.S32.SAT R65, R7, R3, RZ ;  /* 0x0000000307417239 */ /* 0x000fe200000014ff */
[----:B------:R-:W-:Y:S02]  /*5de0*/  IMAD R5, R47, R9, RZ ;  /* 0x000000092f057224 */ /* 0x000fe400078e02ff */
[----:B------:R-:W-:Y:S01]  /*5df0*/  IMAD R4, R49, R50, R4 ;  /* 0x0000003231047224 */ /* 0x000fe200078e0204 */
[----:B------:R-:W-:Y:S01]  /*5e00*/  SHF.R.S32.HI R49, RZ, 0x18, R52 ;  /* 0x00000018ff317819 */ /* 0x000fe20000011434 */
[----:B------:R-:W-:Y:S01]  /*5e10*/  IMAD R6, R47, R10, RZ ;  /* 0x0000000a2f067224 */ /* 0x000fe200078e02ff */
[----:B------:R-:W-:Y:S01]  /*5e20*/  I2IP.S8.S32.SAT R64, R2, R0, R65 ;  /* 0x0000000002407239 */ /* 0x000fe20000001441 */
[-C--:B------:R-:W-:Y:S01]  /*5e30*/  IMAD R5, R51, R50.reuse, R5 ;  /* 0x0000003233057224 */ /* 0x080fe200078e0205 */
[----:B------:R-:W-:Y:S01]  /*5e40*/  SHF.L.U32 R52, R58, 0x10, RZ ;  /* 0x000000103a347819 */ /* 0x000fe200000006ff */
[----:B------:R-:W-:Y:S01]  /*5e50*/  IMAD R11, R47, R11, RZ ;  /* 0x0000000b2f0b7224 */ /* 0x000fe200078e02ff */
[----:B------:R-:W-:Y:S01]  /*5e60*/  SHF.R.S32.HI R51, RZ, 0x18, R57 ;  /* 0x00000018ff337819 */ /* 0x000fe20000011439 */
[----:B------:R-:W-:Y:S01]  /*5e70*/  IMAD R6, R49, R50, R6 ;  /* 0x0000003231067224 */ /* 0x000fe200078e0206 */
[----:B------:R-:W-:Y:S01]  /*5e80*/  SHF.R.S32.HI R52, RZ, 0x18, R52 ;  /* 0x00000018ff347819 */ /* 0x000fe20000011434 */
[C---:B------:R-:W-:Y:S02]  /*5e90*/  IMAD R8, R47.reuse, R12, RZ ;  /* 0x0000000c2f087224 */ /* 0x040fe400078e02ff */
[----:B------:R-:W-:Y:S02]  /*5ea0*/  IMAD.MOV.U32 R49, RZ, RZ, R54 ;  /* 0x000000ffff317224 */ /* 0x000fe400078e0036 */
[----:B------:R-:W-:Y:S02]  /*5eb0*/  IMAD R9, R47, R13, RZ ;  /* 0x0000000d2f097224 */ /* 0x000fe400078e02ff */
[----:B------:R-:W-:Y:S01]  /*5ec0*/  IMAD R11, R51, R50, R11 ;  /* 0x00000032330b7224 */ /* 0x000fe200078e020b */
[----:B------:R-:W-:Y:S01]  /*5ed0*/  SHF.R.S32.HI R51, RZ, 0x18, R58 ;  /* 0x00000018ff337819 */ /* 0x000fe2000001143a */
[----:B------:R-:W-:Y:S02]  /*5ee0*/  IMAD R10, R47, R14, RZ ;  /* 0x0000000e2f0a7224 */ /* 0x000fe400078e02ff */
[----:B------:R-:W-:Y:S01]  /*5ef0*/  IMAD R8, R49, R50, R8 ;  /* 0x0000003231087224 */ /* 0x000fe200078e0208 */
[----:B------:R-:W-:Y:S01]  /*5f00*/  I2IP.S8.S32.SAT R65, R11, R6, RZ ;  /* 0x000000060b417239 */ /* 0x000fe200000014ff */
[----:B------:R-:W-:Y:S01]  /*5f10*/  IMAD R15, R47, R15, RZ ;  /* 0x0000000f2f0f7224 */ /* 0x000fe200078e02ff */
[----:B------:R-:W-:Y:S01]  /*5f20*/  PRMT R49, R59, 0x8880, RZ ;  /* 0x000088803b317816 */ /* 0x000fe200000000ff */
[----:B------:R-:W-:Y:S01]  /*5f30*/  IMAD R9, R52, R50, R9 ;  /* 0x0000003234097224 */ /* 0x000fe200078e0209 */
[----:B------:R-:W-:Y:S01]  /*5f40*/  I2IP.S8.S32.SAT R65, R5, R4, R65 ;  /* 0x0000000405417239 */ /* 0x000fe20000001441 */
[-C--:B------:R-:W-:Y:S01]  /*5f50*/  IMAD R10, R53, R50.reuse, R10 ;  /* 0x00000032350a7224 */ /* 0x080fe200078e020a */
[----:B------:R-:W-:Y:S01]  /*5f60*/  SHF.L.U32 R53, R59, 0x8, RZ ;  /* 0x000000083b357819 */ /* 0x000fe200000006ff */
[----:B------:R-:W-:Y:S01]  /*5f70*/  IMAD R15, R51, R50, R15 ;  /* 0x00000032330f7224 */ /* 0x000fe200078e020f */
[----:B------:R-:W-:Y:S01]  /*5f80*/  SHF.L.U32 R51, R59, 0x10, RZ ;  /* 0x000000103b337819 */ /* 0x000fe200000006ff */
[C---:B------:R-:W-:Y:S01]  /*5f90*/  IMAD R12, R47.reuse, R16, RZ ;  /* 0x000000102f0c7224 */ /* 0x040fe200078e02ff */
[----:B------:R-:W-:Y:S01]  /*5fa0*/  SHF.R.S32.HI R53, RZ, 0x18, R53 ;  /* 0x00000018ff357819 */ /* 0x000fe20000011435 */
[C---:B------:R-:W-:Y:S01]  /*5fb0*/  IMAD R13, R47.reuse, R17, RZ ;  /* 0x000000112f0d7224 */ /* 0x040fe200078e02ff */
[----:B------:R-:W-:Y:S01]  /*5fc0*/  SHF.R.S32.HI R51, RZ, 0x18, R51 ;  /* 0x00000018ff337819 */ /* 0x000fe20000011433 */
[----:B------:R-:W-:Y:S01]  /*5fd0*/  IMAD R14, R47, R18, RZ ;  /* 0x000000122f0e7224 */ /* 0x000fe200078e02ff */
[----:B------:R-:W-:Y:S01]  /*5fe0*/  I2IP.S8.S32.SAT R66, R15, R10, RZ ;  /* 0x0000000a0f427239 */ /* 0x000fe200000014ff */
[----:B------:R-:W-:Y:S01]  /*5ff0*/  IMAD R12, R49, R50, R12 ;  /* 0x00000032310c7224 */ /* 0x000fe200078e020c */
[----:B------:R-:W-:Y:S01]  /*6000*/  SHF.R.S32.HI R49, RZ, 0x18, R59 ;  /* 0x00000018ff317819 */ /* 0x000fe2000001143b */
[----:B------:R-:W-:Y:S01]  /*6010*/  IMAD R19, R47, R19, RZ ;  /* 0x000000132f137224 */ /* 0x000fe200078e02ff */
[----:B------:R-:W-:Y:S01]  /*6020*/  I2IP.S8.S32.SAT R66, R9, R8, R66 ;  /* 0x0000000809427239 */ /* 0x000fe20000001442 */
[-C--:B------:R-:W-:Y:S01]  /*6030*/  IMAD R13, R51, R50.reuse, R13 ;  /* 0x00000032330d7224 */ /* 0x080fe200078e020d */
[C---:B------:R-:W-:Y:S01]  /*6040*/  PRMT R51, R60.reuse, 0x8880, RZ ;  /* 0x000088803c337816 */ /* 0x040fe200000000ff */
[-C--:B------:R-:W-:Y:S01]  /*6050*/  IMAD R14, R53, R50.reuse, R14 ;  /* 0x00000032350e7224 */ /* 0x080fe200078e020e */
[----:B------:R-:W-:Y:S01]  /*6060*/  PRMT R53, R61, 0x8880, RZ ;  /* 0x000088803d357816 */ /* 0x000fe200000000ff */
[----:B------:R-:W-:Y:S01]  /*6070*/  IMAD R19, R49, R50, R19 ;  /* 0x0000003231137224 */ /* 0x000fe200078e0213 */
[----:B------:R-:W-:Y:S01]  /*6080*/  MOV R49, R51 ;  /* 0x0000003300317202 */ /* 0x000fe20000000f00 */
[----:B------:R-:W-:Y:S02]  /*6090*/  IMAD R16, R47, R20, RZ ;  /* 0x000000142f107224 */ /* 0x000fe400078e02ff */
[C---:B------:R-:W-:Y:S01]  /*60a0*/  IMAD.U32 R52, R60.reuse, 0x10000, RZ ;  /* 0x000100003c347824 */ /* 0x040fe200078e00ff */
[----:B------:R-:W-:Y:S01]  /*60b0*/  I2IP.S8.S32.SAT R67, R19, R14, RZ ;  /* 0x0000000e13437239 */ /* 0x000fe200000014ff */
[----:B------:R-:W-:Y:S01]  /*60c0*/  IMAD R16, R49, R50, R16 ;  /* 0x0000003231107224 */ /* 0x000fe200078e0210 */
[----:B------:R-:W-:Y:S01]  /*60d0*/  SHF.L.U32 R49, R60, 0x8, RZ ;  /* 0x000000083c317819 */ /* 0x000fe200000006ff */
[C---:B------:R-:W-:Y:S01]  /*60e0*/  IMAD R17, R47.reuse, R21, RZ ;  /* 0x000000152f117224 */ /* 0x040fe200078e02ff */
[----:B------:R-:W-:Y:S01]  /*60f0*/  SHF.R.S32.HI R51, RZ, 0x18, R52 ;  /* 0x00000018ff337819 */ /* 0x000fe20000011434 */
[C---:B------:R-:W-:Y:S01]  /*6100*/  IMAD R18, R47.reuse, R22, RZ ;  /* 0x000000162f127224 */ /* 0x040fe200078e02ff */
[----:B------:R-:W-:Y:S01]  /*6110*/  SHF.R.S32.HI R49, RZ, 0x18, R49 ;  /* 0x00000018ff317819 */ /* 0x000fe20000011431 */
[----:B------:R-:W-:Y:S01]  /*6120*/  IMAD R23, R47, R23, RZ ;  /* 0x000000172f177224 */ /* 0x000fe200078e02ff */
[----:B------:R-:W-:Y:S01]  /*6130*/  I2IP.S8.S32.SAT R67, R13, R12, R67 ;  /* 0x0000000c0d437239 */ /* 0x000fe20000001443 */
[----:B------:R-:W-:Y:S01]  /*6140*/  IMAD R17, R51, R50, R17 ;  /* 0x0000003233117224 */ /* 0x000fe200078e0211 */
[C---:B------:R-:W-:Y:S01]  /*6150*/  SHF.L.U32 R52, R61.reuse, 0x10, RZ ;  /* 0x000000103d347819 */ /* 0x040fe200000006ff */
[----:B------:R-:W-:Y:S01]  /*6160*/  IMAD.SHL.U32 R54, R61, 0x100, RZ ;  /* 0x000001003d367824 */ /* 0x000fe200078e00ff */
[----:B------:R-:W-:Y:S01]  /*6170*/  SHF.R.S32.HI R51, RZ, 0x18, R60 ;  /* 0x00000018ff337819 */ /* 0x000fe2000001143c */
[----:B------:R-:W-:Y:S01]  /*6180*/  IMAD R20, R47, R24, RZ ;  /* 0x000000182f147224 */ /* 0x000fe200078e02ff */
[----:B------:R1:W-:Y:S01]  /*6190*/  STS.128 [R95+UR49+0x2200], R64 ;  /* 0x002200405f007988 */ /* 0x0003e20008000c31 */
[-C--:B------:R-:W-:Y:S01]  /*61a0*/  IMAD R18, R49, R50.reuse, R18 ;  /* 0x0000003231127224 */ /* 0x080fe200078e0212 */
[----:B------:R-:W-:Y:S01]  /*61b0*/  SHF.R.S32.HI R52, RZ, 0x18, R52 ;  /* 0x00000018ff347819 */ /* 0x000fe20000011434 */
[----:B------:R-:W-:Y:S01]  /*61c0*/  IMAD R21, R47, R25, RZ ;  /* 0x000000192f157224 */ /* 0x000fe200078e02ff */
[----:B------:R-:W-:Y:S01]  /*61d0*/  SHF.R.S32.HI R49, RZ, 0x18, R54 ;  /* 0x00000018ff317819 */ /* 0x000fe20000011436 */
[----:B------:R-:W-:Y:S01]  /*61e0*/  IMAD R23, R51, R50, R23 ;  /* 0x0000003233177224 */ /* 0x000fe200078e0217 */
[----:B------:R-:W-:Y:S01]  /*61f0*/  SHF.R.S32.HI R51, RZ, 0x18, R61 ;  /* 0x00000018ff337819 */ /* 0x000fe2000001143d */
[----:B------:R-:W-:Y:S01]  /*6200*/  IMAD R22, R47, R26, RZ ;  /* 0x0000001a2f167224 */ /* 0x000fe200078e02ff */
[----:B------:R-:W-:Y:S01]  /*6210*/  SHF.R.S32.HI R54, RZ, 0x18, R63 ;  /* 0x00000018ff367819 */ /* 0x000fe2000001143f */
[----:B------:R-:W-:Y:S01]  /*6220*/  IMAD R20, R53, R50, R20 ;  /* 0x0000003235147224 */ /* 0x000fe200078e0214 */
[----:B------:R-:W-:Y:S01]  /*6230*/  I2IP.S8.S32.SAT R68, R23, R18, RZ ;  /* 0x0000001217447239 */ /* 0x000fe200000014ff */
[----:B------:R-:W-:Y:S01]  /*6240*/  IMAD R27, R47, R27, RZ ;  /* 0x0000001b2f1b7224 */ /* 0x000fe200078e02ff */
[----:B------:R-:W-:Y:S01]  /*6250*/  SHF.L.U32 R53, R62, 0x8, RZ ;  /* 0x000000083e357819 */ /* 0x000fe200000006ff */
[-C--:B------:R-:W-:Y:S01]  /*6260*/  IMAD R21, R52, R50.reuse, R21 ;  /* 0x0000003234157224 */ /* 0x080fe200078e0215 */
[C---:B------:R-:W-:Y:S01]  /*6270*/  SHF.L.U32 R52, R62.reuse, 0x10, RZ ;  /* 0x000000103e347819 */ /* 0x040fe200000006ff */
[----:B------:R-:W-:Y:S01]  /*6280*/  IMAD R22, R49, R50, R22 ;  /* 0x0000003231167224 */ /* 0x000fe200078e0216 */
[----:B------:R-:W-:Y:S01]  /*6290*/  PRMT R49, R62, 0x8880, RZ ;  /* 0x000088803e317816 */ /* 0x000fe200000000ff */
[----:B------:R-:W-:Y:S01]  /*62a0*/  IMAD R24, R47, R28, RZ ;  /* 0x0000001c2f187224 */ /* 0x000fe200078e02ff */
[----:B------:R-:W-:Y:S01]  /*62b0*/  I2IP.S8.S32.SAT R68, R17, R16, R68 ;  /* 0x0000001011447239 */ /* 0x000fe20000001444 */
[----:B------:R-:W-:Y:S01]  /*62c0*/  IMAD R27, R51, R50, R27 ;  /* 0x00000032331b7224 */ /* 0x000fe200078e021b */
[----:B------:R-:W-:Y:S01]  /*62d0*/  SHF.R.S32.HI R51, RZ, 0x18, R52 ;  /* 0x00000018ff337819 */ /* 0x000fe20000011434 */
[C---:B------:R-:W-:Y:S01]  /*62e0*/  IMAD R25, R47.reuse, R29, RZ ;  /* 0x0000001d2f197224 */ /* 0x040fe200078e02ff */
[----:B------:R-:W-:Y:S01]  /*62f0*/  SHF.R.S32.HI R53, RZ, 0x18, R53 ;  /* 0x00000018ff357819 */ /* 0x000fe20000011435 */
[----:B------:R-:W-:Y:S01]  /*6300*/  IMAD R26, R47, R30, RZ ;  /* 0x0000001e2f1a7224 */ /* 0x000fe200078e02ff */
[----:B------:R-:W-:Y:S01]  /*6310*/  I2IP.S8.S32.SAT R69, R27, R22, RZ ;  /* 0x000000161b457239 */ /* 0x000fe200000014ff */
[-C--:B------:R-:W-:Y:S01]  /*6320*/  IMAD R24, R49, R50.reuse, R24 ;  /* 0x0000003231187224 */ /* 0x080fe200078e0218 */
[----:B------:R-:W-:Y:S01]  /*6330*/  SHF.L.U32 R52, R63, 0x10, RZ ;  /* 0x000000103f347819 */ /* 0x000fe200000006ff */
[----:B------:R-:W-:Y:S01]  /*6340*/  IMAD R25, R51, R50, R25 ;  /* 0x0000003233197224 */ /* 0x000fe200078e0219 */
[----:B------:R-:W-:Y:S01]  /*6350*/  I2IP.S8.S32.SAT R69, R21, R20, R69 ;  /* 0x0000001415457239 */ /* 0x000fe20000001445 */
[----:B------:R-:W-:Y:S01]  /*6360*/  IMAD R26, R53, R50, R26 ;  /* 0x00000032351a7224 */ /* 0x000fe200078e021a */
[----:B------:R-:W-:Y:S01]  /*6370*/  SHF.R.S32.HI R49, RZ, 0x18, R62 ;  /* 0x00000018ff317819 */ /* 0x000fe2000001143e */
[----:B------:R-:W-:Y:S01]  /*6380*/  IMAD R31, R47, R31, RZ ;  /* 0x0000001f2f1f7224 */ /* 0x000fe200078e02ff */
[C---:B------:R-:W-:Y:S01]  /*6390*/  PRMT R51, R63.reuse, 0x8880, RZ ;  /* 0x000088803f337816 */ /* 0x040fe200000000ff */
[----:B------:R-:W-:Y:S01]  /*63a0*/  IMAD.SHL.U32 R53, R63, 0x100, RZ ;  /* 0x000001003f357824 */ /* 0x000fe200078e00ff */
[----:B------:R-:W-:Y:S01]  /*63b0*/  SHF.R.S32.HI R52, RZ, 0x18, R52 ;  /* 0x00000018ff347819 */ /* 0x000fe20000011434 */
[C---:B------:R-:W-:Y:S02]  /*63c0*/  IMAD R28, R47.reuse, R32, RZ ;  /* 0x000000202f1c7224 */ /* 0x040fe400078e02ff */
[----:B------:R-:W-:Y:S01]  /*63d0*/  IMAD R29, R47, R33, RZ ;  /* 0x000000212f1d7224 */ /* 0x000fe200078e02ff */
[----:B------:R-:W-:Y:S01]  /*63e0*/  SHF.R.S32.HI R53, RZ, 0x18, R53 ;  /* 0x00000018ff357819 */ /* 0x000fe20000011435 */
[-C--:B------:R-:W-:Y:S02]  /*63f0*/  IMAD R31, R49, R50.reuse, R31 ;  /* 0x00000032311f7224 */ /* 0x080fe400078e021f */
[----:B------:R-:W-:Y:S02]  /*6400*/  IMAD R28, R51, R50, R28 ;  /* 0x00000032331c7224 */ /* 0x000fe400078e021c */
[----:B------:R-:W-:Y:S01]  /*6410*/  IMAD R30, R47, R34, RZ ;  /* 0x000000222f1e7224 */ /* 0x000fe200078e02ff */
[----:B------:R-:W-:Y:S01]  /*6420*/  I2IP.S8.S32.SAT R75, R31, R26, RZ ;  /* 0x0000001a1f4b7239 */ /* 0x000fe200000014ff */
[----:B------:R-:W-:Y:S02]  /*6430*/  IMAD R29, R52, R50, R29 ;  /* 0x00000032341d7224 */ /* 0x000fe400078e021d */
[----:B------:R-:W-:Y:S01]  /*6440*/  IMAD R35, R47, R35, RZ ;  /* 0x000000232f237224 */ /* 0x000fe200078e02ff */
[----:B------:R-:W-:Y:S01]  /*6450*/  I2IP.S8.S32.SAT R70, R25, R24, R75 ;  /* 0x0000001819467239 */ /* 0x000fe2000000144b */
[-C--:B------:R-:W-:Y:S01]  /*6460*/  IMAD R30, R53, R50.reuse, R30 ;  /* 0x00000032351e7224 */ /* 0x080fe200078e021e */
[----:B------:R-:W-:Y:S01]  /*6470*/  LEA R75, R100, UR49, 0x3 ;  /* 0x00000031644b7c11 */ /* 0x000fe2000f8e18ff */
[----:B------:R-:W-:Y:S05]  /*6480*/  IMAD R35, R54, R50, R35 ;  /* 0x0000003236237224 */ /* 0x000fea00078e0223 */
[----:B------:R-:W-:Y:S04]  /*6490*/  I2IP.S8.S32.SAT R76, R35, R30, RZ ;  /* 0x0000001e234c7239 */ /* 0x000fe800000014ff */
[----:B------:R-:W-:Y:S02]  /*64a0*/  I2IP.S8.S32.SAT R71, R29, R28, R76 ;  /* 0x0000001c1d477239 */ /* 0x000fe4000000144c */
[----:B------:R-:W-:Y:S03]  /*64b0*/  @P6 SHF.L.U32 R76, R99, 0x1f, RZ ;  /* 0x0000001f634c6819 */ /* 0x000fe600000006ff */
[----:B------:R1:W-:Y:S01]  /*64c0*/  STS.128 [R112+0x2210], R68 ;  /* 0x0022104470007388 */ /* 0x0003e20000000c00 */
[----:B------:R-:W-:Y:S01]  /*64d0*/  @!PT LDS RZ, [RZ] ;  /* 0x00000000fffff984 */ /* 0x000fe20000000800 */
[----:B------:R-:W-:Y:S01]  /*64e0*/  @!PT LDS RZ, [RZ] ;  /* 0x00000000fffff984 */ /* 0x000fe20000000800 */
[----:B------:R-:W-:Y:S01]  /*64f0*/  @!PT LDS RZ, [RZ] ;  /* 0x00000000fffff984 */ /* 0x000fe20000000800 */
[----:B------:R-:W-:Y:S01]  /*6500*/  @!PT LDS RZ, [RZ] ;  /* 0x00000000fffff984 */ /* 0x000fe20000000800 */
[----:B------:R2:W-:Y:S07]  /*6510*/  MEMBAR.ALL.CTA ;  /* 0x0000000000007992 */ /* 0x0005ee0000008000 */
[----:B--2---:R-:W2:Y:S02]  /*6520*/  FENCE.VIEW.ASYNC.S ;  /* 0x00000000000073c6 */ /* 0x004ea40000000000 */
[----:B--2---:R-:W-:Y:S06]  /*6530*/  BAR.SYNC.DEFER_BLOCKING 0x1, 0x80 ;  /* 0x0042000000007b1d */ /* 0x004fec0000010000 */
[----:B------:R-:W-:Y:S05]  /*6540*/  @P0 BRA `(.L_x_99) ;  /* 0x0000000000280947 */ /* 0x000fea0003800000 */
[----:B------:R-:W-:Y:S02]  /*6550*/  UIADD3 UR4, UPT, UPT, UR49, 0x2200, URZ ;  /* 0x0000220031047890 */ /* 0x000fe4000fffe0ff */
[----:B------:R-:W-:Y:S01]  /*6560*/  UIADD3 UR6, UP0, UPT, UR52, 0x680, URZ ;  /* 0x0000068034067890 */ /* 0x000fe2000ff1e0ff */
[----:B------:R-:W-:Y:S03]  /*6570*/  UMOV UR43, UR36 ;  /* 0x00000024002b7c82 */ /* 0x000fe60008000000 */
[----:B------:R-:W-:Y:S01]  /*6580*/  MOV R104, UR4 ;  /* 0x0000000400687c02 */ /* 0x000fe20008000f00 */
[----:B------:R-:W-:Y:S03]  /*6590*/  UIADD3.X UR7, UPT, UPT, URZ, UR53, URZ, UP0, !UPT ;  /* 0x00000035ff077290 */ /* 0x000fe600087fe4ff */
[----:B------:R-:W-:Y:S11]  /*65a0*/  R2UR UR40, R104 ;  /* 0x00000000682872ca */ /* 0x000ff600000e0000 */
[----:B------:R-:W-:Y:S02]  /*65b0*/  @!UPT UIADD3 URZ, UPT, UPT, URZ, URZ, URZ ;  /* 0x000000fffffff290 */ /* 0x000fe4000fffe0ff */
[----:B------:R2:W-:Y:S01]  /*65c0*/  UTMASTG.3D [UR40], [UR6] ;  /* 0x00000028060073b5 */ /* 0x0005e20008010000 */
[----:B------:R0:W-:Y:S01]  /*65d0*/  UTMACMDFLUSH ;  /* 0x00000000000079b7 */ /* 0x0001e20000000000 */
[----:B--2---:R-:W-:Y:S04]  /*65e0*/  DEPBAR.LE SB0, 0x1 ;  /* 0x000080400000791a */ /* 0x004fe80000000000 */
.L_x_99:
[----:B------:R-:W-:Y:S05]  /*65f0*/  BSYNC.RECONVERGENT B0 ;  /* 0x0000000000007941 */ /* 0x000fea0003800200 */
.L_x_98:
[----:B------:R-:W-:Y:S06]  /*6600*/  BAR.SYNC.DEFER_BLOCKING 0x1, 0x80 ;  /* 0x0042000000007b1d */ /* 0x000fec0000010000 */
[----:B------:R-:W2:Y:S01]  /*6610*/  @P6 SYNCS.PHASECHK.TRANS64.TRYWAIT P0, [R75+URZ+0x80], R76 ;  /* 0x0000804c4b0065a7 */ /* 0x000ea200080011ff */
[----:B------:R-:W-:Y:S01]  /*6620*/  BSSY B1, `(.L_x_100) ;  /* 0x000001f000017945 */ /* 0x000fe20003800000 */
[----:B--2---:R-:W-:Y:S03]  /*6630*/  @P6 SEL R55, RZ, 0x1, !P0 ;  /* 0x00000001ff376807 */ /* 0x004fe60004000000 */
[----:B------:R-:W-:Y:S05]  /*6640*/  @!P6 BRA `(.L_x_101) ;  /* 0x000000000070e947 */ /* 0x000fea0003800000 */
[----:B------:R-:W-:Y:S01]  /*6650*/  ISETP.NE.AND P1, PT, R72, RZ, PT ;  /* 0x000000ff4800720c */ /* 0x000fe20003f25270 */
[----:B------:R-:W-:Y:S01]  /*6660*/  BSSY B0, `(.L_x_102) ;  /* 0x0000008000007945 */ /* 0x000fe20003800000 */
[----:B------:R-:W-:Y:S11]  /*6670*/  ISETP.NE.AND P0, PT, R55, RZ, PT ;  /* 0x000000ff3700720c */ /* 0x000ff60003f05270 */
[----:B------:R-:W-:Y:S04]  /*6680*/  @P1 IMAD R74, R100, 0x1000, R74 ;  /* 0x00001000644a1824 */ /* 0x000fe800078e024a */
[----:B------:R-:W-:Y:S01]  /*6690*/  @P1 IMAD.IADD R73, R73, 0x1, R74 ;  /* 0x0000000149491824 */ /* 0x000fe200078e024a */
[----:B------:R-:W-:Y:S06]  /*66a0*/  @P0 BRA `(.L_x_103) ;  /* 0x00000000000c0947 */ /* 0x000fec0003800000 */
[----:B------:R-:W-:Y:S04]  /*66b0*/  SHF.L.U32 R0, R99, 0x1f, RZ ;  /* 0x0000001f63007819 */ /* 0x000fe800000006ff */
[----:B------:R-:W2:Y:S02]  /*66c0*/  SYNCS.PHASECHK.TRANS64.TRYWAIT P0, [R75+URZ+0x80], R0 ;  /* 0x000080004b0075a7 */ /* 0x000ea400080011ff */
[----:B--2---:R-:W-:Y:S05]  /*66d0*/  @!P0 BRA `(.L_x_104) ;  /* 0x0000001800288947 */ /* 0x004fea0003800000 */
.L_x_103:
[----:B------:R-:W-:Y:S05]  /*66e0*/  BSYNC B0 ;  /* 0x0000000000007941 */ /* 0x000fea0003800000 */
.L_x_102:
[----:B------:R-:W-:Y:S01]  /*66f0*/  ISETP.NE.AND P0, PT, R72, RZ, PT ;  /* 0x000000ff4800720c */ /* 0x000fe20003f05270 */
[----:B--2---:R-:W-:Y:S02]  /*6700*/  VIADD R75, R75, 0x90 ;  /* 0x000000904b4b7836 */ /* 0x004fe40000000000 */
[----:B------:R-:W-:Y:S02]  /*6710*/  IMAD.U32 R0, RZ, RZ, UR37 ;  /* 0x00000025ff007e24 */ /* 0x000fe4000f8e00ff */
[----:B------:R-:W-:Y:S03]  /*6720*/  VIADD R100, R100, 0x1 ;  /* 0x0000000164647836 */ /* 0x000fe60000000000 */
[----:B------:R-:W-:Y:S05]  /*6730*/  PRMT R0, R0, 0x654, R75 ;  /* 0x0000065400007816 */ /* 0x000fea000000004b */
[----:B------:R2:W3:Y:S04]  /*6740*/  @P0 LDS.128 R56, [R74+0x200] ;  /* 0x000200004a380984 */ /* 0x0004e80000000c00 */
[----:B------:R2:W4:Y:S01]  /*6750*/  @P0 LDS.128 R60, [R73+0x210] ;  /* 0x00021000493c0984 */ /* 0x0005220000000c00 */
        /* <DEDUP_REMOVED lines=10> */
[----:B--23--:R-:W-:Y:S02]  /*6800*/  LOP3.LUT R99, R99, R0, RZ, 0x3c, !PT ;  /* 0x0000000063637212 */ /* 0x00cfe400078e3cff */
.L_x_101:
[----:B------:R-:W-:Y:S05]  /*6810*/  BSYNC B1 ;  /* 0x0000000000017941 */ /* 0x000fea0003800000 */
.L_x_100:
[----:B------:R-:W-:Y:S05]  /*6820*/  VIADD R3, R48, 0x40 ;  /* 0x0000004030037836 */ /* 0x000fea0000000000 */
[----:B------:R-:W-:Y:S04]  /*6830*/  SHF.R.U32.HI R3, RZ, 0x15, R3 ;  /* 0x00000015ff037819 */ /* 0x000fe80000011603 */
[----:B------:R-:W-:Y:S11]  /*6840*/  LOP3.LUT P0, RZ, R3, 0x3, R96, 0x48, !PT ;  /* 0x0000000303ff7812 */ /* 0x000ff60007804860 */
[----:B------:R-:W-:Y:S02]  /*6850*/  @!UPT UIADD3 URZ, UPT, UPT, URZ, URZ, URZ ;  /* 0x000000fffffff290 */ /* 0x000fe4000fffe0ff */
[----:B------:R-:W-:Y:S05]  /*6860*/  @!P0 BRA `(.L_x_105) ;  /* 0x0000000000408947 */ /* 0x000fea0003800000 */
[----:B------:R-:W2:Y:S01]  /*6870*/  LDCU.64 UR8, c[0x4][0x70] ;  /* 0x01000e00ff0877ac */ /* 0x000ea20008000a00 */
[----:B------:R-:W-:Y:S01]  /*6880*/  MOV R3, 0x0 ;  /* 0x0000000000037802 */ /* 0x000fe20000000f00 */
[----:B------:R-:W-:Y:S02]  /*6890*/  HFMA2 R12, -RZ, RZ, 0, 5.9604644775390625e-08 ;  /* 0x00000001ff0c7431 */ /* 0x000fe400000001ff */
[----:B------:R-:W-:Y:S02]  /*68a0*/  IMAD.MOV.U32 R8, RZ, RZ, 0x192 ;  /* 0x00000192ff087424 */ /* 0x000fe400078e00ff */
[----:B------:R-:W-:Y:S01]  /*68b0*/  IMAD.MOV.U32 R13, RZ, RZ, RZ ;  /* 0x000000ffff0d7224 */ /* 0x000fe200078e00ff */
[----:B------:R-:W3:Y:S01]  /*68c0*/  LDCU.64 UR6, c[0x4][0x78] ;  /* 0x01000f00ff0677ac */ /* 0x000ee20008000a00 */
[----:B------:R-:W1:Y:S01]  /*68d0*/  LDC.64 R2, c[0x4][R3] ;  /* 0x0100000003027b82 */ /* 0x000e620000000a00 */
[----:B------:R-:W5:Y:S01]  /*68e0*/  LDCU.64 UR4, c[0x4][0x10] ;  /* 0x01000200ff0477ac */ /* 0x000f620008000a00 */
[----:B--2---:R-:W-:Y:S01]  /*68f0*/  MOV R5, UR9 ;  /* 0x0000000900057c02 */ /* 0x004fe20008000f00 */
[----:B------:R-:W-:Y:S01]  /*6900*/  IMAD.U32 R4, RZ, RZ, UR8 ;  /* 0x00000008ff047e24 */ /* 0x000fe2000f8e00ff */
[----:B---3--:R-:W-:Y:S01]  /*6910*/  MOV R7, UR7 ;  /* 0x0000000700077c02 */ /* 0x008fe20008000f00 */
[----:B------:R-:W-:Y:S01]  /*6920*/  IMAD.U32 R6, RZ, RZ, UR6 ;  /* 0x00000006ff067e24 */ /* 0x000fe2000f8e00ff */
[----:B-----5:R-:W-:Y:S01]  /*6930*/  MOV R11, UR5 ;  /* 0x00000005000b7c02 */ /* 0x020fe20008000f00 */
[----:B------:R-:W-:Y:S02]  /*6940*/  IMAD.U32 R10, RZ, RZ, UR4 ;  /* 0x00000004ff0a7e24 */ /* 0x000fe4000f8e00ff */
[----:B------:R-:W-:Y:S07]  /*6950*/  LEPC R20, `(.L_x_105) ;  /* 0x000000001014794e */ /* 0x000fee0000000000 */
[----:B-1--4-:R-:W-:Y:S05]  /*6960*/  CALL.ABS.NOINC R2 ;  /* 0x0000000002007343 */ /* 0x012fea0003c00000 */
.L_x_105:
[----:B------:R-:W-:Y:S01]  /*6970*/  ISETP.NE.AND P0, PT, R105, RZ, PT ;  /* 0x000000ff6900720c */ /* 0x000fe20003f05270 */
[----:B------:R-:W-:Y:S05]  /*6980*/  WARPSYNC.ALL ;  /* 0x0000000000007948 */ /* 0x000fea0003800000 */
[----:B------:R-:W-:Y:S01]  /*6990*/  IMAD.SHL.U32 R80, R57, 0x100, RZ ;  /* 0x0000010039507824 */ /* 0x000fe200078e00ff */
[----:B------:R-:W-:Y:S01]  /*69a0*/  R2UR UR4, R48 ;  /* 0x00000000300472ca */ /* 0x000fe200000e0000 */
[----:B------:R-:W-:Y:S01]  /*69b0*/  IMAD.SHL.U32 R74, R59, 0x100, RZ ;  /* 0x000001003b4a7824 */ /* 0x000fe200078e00ff */
[C---:B------:R-:W-:Y:S01]  /*69c0*/  SHF.L.U32 R51, R56.reuse, 0x10, RZ ;  /* 0x0000001038337819 */ /* 0x040fe200000006ff */
[----:B-1--4-:R-:W-:Y:S01]  /*69d0*/  IMAD.SHL.U32 R68, R61, 0x100, RZ ;  /* 0x000001003d447824 */ /* 0x012fe200078e00ff */
[C---:B------:R-:W-:Y:S01]  /*69e0*/  PRMT R49, R56.reuse, 0x8880, RZ ;  /* 0x0000888038317816 */ /* 0x040fe200000000ff */
[----:B------:R-:W-:Y:S01]  /*69f0*/  BSSY.RECONVERGENT B0, `(.L_x_106) ;  /* 0x000009e000007945 */ /* 0x000fe20003800200 */
[----:B------:R-:W-:Y:S02]  /*6a00*/  SHF.L.U32 R53, R56, 0x8, RZ ;  /* 0x0000000838357819 */ /* 0x000fe400000006ff */
[----:B------:R-:W-:Y:S02]  /*6a10*/  SHF.R.S32.HI R51, RZ, 0x18, R51 ;  /* 0x00000018ff337819 */ /* 0x000fe40000011433 */
[C---:B------:R-:W-:Y:S02]  /*6a20*/  PRMT R82, R57.reuse, 0x8880, RZ ;  /* 0x0000888039527816 */ /* 0x040fe400000000ff */
[----:B------:R-:W-:Y:S01]  /*6a30*/  SHF.R.S32.HI R53, RZ, 0x18, R53 ;  /* 0x00000018ff357819 */ /* 0x000fe20000011435 */
[----:B------:R-:W-:Y:S01]  /*6a40*/  LDTM.16dp32bit_t0_t15.x32 R4, tmem[UR4+0x40] ;  /* 0x00004004000479ee */ /* 0x000fe20008a80000 */
[----:B------:R-:W1:Y:S01]  /*6a50*/  LDTM.16dp32bit_t16_t31.x32 R4, tmem[UR4+0x60] ;  /* 0x00006004000479ee */ /* 0x000e620008aa0000 */
[----:B------:R-:W-:Y:S01]  /*6a60*/  NOP ;  /* 0x0000000000007918 */ /* 0x000fe20000000000 */
[----:B------:R-:W-:Y:S02]  /*6a70*/  R2UR UR5, R108 ;  /* 0x000000006c0572ca */ /* 0x000fe400000e0000 */
[----:B------:R-:W-:Y:S02]  /*6a80*/  SHF.R.S32.HI R52, RZ, 0x18, R56 ;  /* 0x00000018ff347819 */ /* 0x000fe40000011438 */
[----:B------:R-:W-:Y:S02]  /*6a90*/  SHF.L.U32 R81, R57, 0x10, RZ ;  /* 0x0000001039517819 */ /* 0x000fe400000006ff */
[C---:B------:R-:W-:Y:S02]  /*6aa0*/  PRMT R79, R58.reuse, 0x8880, RZ ;  /* 0x000088803a4f7816 */ /* 0x040fe400000000ff */
[----:B------:R-:W-:Y:S02]  /*6ab0*/  SHF.R.S32.HI R54, RZ, 0x18, R57 ;  /* 0x00000018ff367819 */ /* 0x000fe40000011439 */
[----:B------:R-:W-:Y:S02]  /*6ac0*/  SHF.L.U32 R78, R58, 0x10, RZ ;  /* 0x000000103a4e7819 */ /* 0x000fe400000006ff */
[C---:B------:R-:W-:Y:S01]  /*6ad0*/  PRMT R76, R59.reuse, 0x8880, RZ ;  /* 0x000088803b4c7816 */ /* 0x040fe200000000ff */
[----:B------:R-:W-:Y:S01]  /*6ae0*/  UIADD3 UR5, UPT, UPT, UR5, 0xf0, URZ ;  /* 0x000000f005057890 */ /* 0x000fe2000fffe0ff */
[----:B------:R-:W-:Y:S02]  /*6af0*/  SHF.R.S32.HI R55, RZ, 0x18, R58 ;  /* 0x00000018ff377819 */ /* 0x000fe4000001143a */
[----:B------:R-:W-:Y:S01]  /*6b00*/  SHF.L.U32 R75, R59, 0x10, RZ ;  /* 0x000000103b4b7819 */ /* 0x000fe200000006ff */
[----:B------:R-:W-:Y:S01]  /*6b10*/  UPRMT UR5, UR37, 0x654, UR5 ;  /* 0x0000065425057896 */ /* 0x000fe20008000005 */
[C---:B------:R-:W-:Y:S02]  /*6b20*/  PRMT R73, R60.reuse, 0x8880, RZ ;  /* 0x000088803c497816 */ /* 0x040fe400000000ff */
[----:B------:R-:W-:Y:S01]  /*6b30*/  SHF.R.S32.HI R56, RZ, 0x18, R59 ;  /* 0x00000018ff387819 */ /* 0x000fe2000001143b */
[C---:B-1----:R-:W-:Y:S01]  /*6b40*/  IMAD R4, R47.reuse, R4, RZ ;  /* 0x000000042f047224 */ /* 0x042fe200078e02ff */
[----:B------:R-:W-:Y:S01]  /*6b50*/  SHF.L.U32 R72, R60, 0x10, RZ ;  /* 0x000000103c487819 */ /* 0x000fe200000006ff */
[----:B------:R-:W-:Y:S01]  /*6b60*/  IMAD R5, R47, R5, RZ ;  /* 0x000000052f057224 */ /* 0x000fe200078e02ff */
[----:B------:R-:W-:Y:S01]  /*6b70*/  PRMT R70, R61, 0x8880, RZ ;  /* 0x000088803d467816 */ /* 0x000fe200000000ff */
[----:B------:R-:W-:Y:S01]  /*6b80*/  IMAD R6, R47, R6, RZ ;  /* 0x000000062f067224 */ /* 0x000fe200078e02ff */
[----:B------:R-:W-:Y:S01]  /*6b90*/  SYNCS.ARRIVE.TRANS64.RED.A1T0 RZ, [UR5], RZ ;  /* 0x000000ffffff79a7 */ /* 0x000fe20008100405 */
[----:B------:R-:W-:Y:S01]  /*6ba0*/  IMAD R4, R49, R50, R4 ;  /* 0x0000003231047224 */ /* 0x000fe200078e0204 */
[----:B------:R-:W-:Y:S01]  /*6bb0*/  MOV R49, R82 ;  /* 0x0000005200317202 */ /* 0x000fe20000000f00 */
[----:B------:R-:W-:Y:S01]  /*6bc0*/  IMAD R7, R47, R7, RZ ;  /* 0x000000072f077224 */ /* 0x000fe200078e02ff */
[----:B------:R-:W-:Y:S01]  /*6bd0*/  SHF.R.S32.HI R57, RZ, 0x18, R60 ;  /* 0x00000018ff397819 */ /* 0x000fe2000001143c */
[-C--:B------:R-:W-:Y:S01]  /*6be0*/  IMAD R5, R51, R50.reuse, R5 ;  /* 0x0000003233057224 */ /* 0x080fe200078e0205 */
[----:B------:R-:W-:Y:S01]  /*6bf0*/  SHF.R.S32.HI R51, RZ, 0x18, R81 ;  /* 0x00000018ff337819 */ /* 0x000fe20000011451 */
[----:B------:R-:W-:Y:S01]  /*6c00*/  IMAD R6, R53, R50, R6 ;  /* 0x0000003235067224 */ /* 0x000fe200078e0206 */
[----:B------:R-:W-:Y:S01]  /*6c10*/  SHF.R.S32.HI R53, RZ, 0x18, R80 ;  /* 0x00000018ff357819 */ /* 0x000fe20000011450 */
[----:B------:R-:W-:Y:S01]  /*6c20*/  IMAD R8, R47, R8, RZ ;  /* 0x000000082f087224 */ /* 0x000fe200078e02ff */
[----:B------:R-:W-:Y:S01]  /*6c30*/  SHF.L.U32 R69, R61, 0x10, RZ ;  /* 0x000000103d457819 */ /* 0x000fe200000006ff */
[----:B------:R-:W-:Y:S01]  /*6c40*/  IMAD R7, R52, R50, R7 ;  /* 0x0000003234077224 */ /* 0x000fe200078e0207 */
[----:B------:R-:W-:Y:S01]  /*6c50*/  SHF.R.S32.HI R52, RZ, 0x18, R75 ;  /* 0x00000018ff347819 */ /* 0x000fe2000001144b */
[C---:B------:R-:W-:Y:S01]  /*6c60*/  IMAD R9, R47.reuse, R9, RZ ;  /* 0x000000092f097224 */ /* 0x040fe200078e02ff */
[----:B------:R-:W-:Y:S01]  /*6c70*/  PRMT R67, R62, 0x8880, RZ ;  /* 0x000088803e437816 */ /* 0x000fe200000000ff */
[----:B------:R-:W-:Y:S01]  /*6c80*/  IMAD R10, R47, R10, RZ ;  /* 0x0000000a2f0a7224 */ /* 0x000fe200078e02ff */
[----:B------:R-:W-:Y:S01]  /*6c90*/  I2IP.S8.S32.SAT R108, R7, R6, RZ ;  /* 0x00000006076c7239 */ /* 0x000fe200000014ff */
[----:B------:R-:W-:Y:S01]  /*6ca0*/  IMAD R8, R49, R50, R8 ;  /* 0x0000003231087224 */ /* 0x000fe200078e0208 */
[----:B------:R-:W-:Y:S01]  /*6cb0*/  MOV R49, R79 ;  /* 0x0000004f00317202 */ /* 0x000fe20000000f00 */
[----:B------:R-:W-:Y:S01]  /*6cc0*/  IMAD R11, R47, R11, RZ ;  /* 0x0000000b2f0b7224 */ /* 0x000fe200078e02ff */
[----:B------:R-:W-:Y:S01]  /*6cd0*/  I2IP.S8.S32.SAT R108, R5, R4, R108 ;  /* 0x00000004056c7239 */ /* 0x000fe2000000146c */
[-C--:B------:R-:W-:Y:S01]  /*6ce0*/  IMAD R9, R51, R50.reuse, R9 ;  /* 0x0000003233097224 */ /* 0x080fe200078e0209 */
[----:B------:R-:W-:Y:S01]  /*6cf0*/  SHF.R.S32.HI R51, RZ, 0x18, R78 ;  /* 0x00000018ff337819 */ /* 0x000fe2000001144e */
[----:B------:R-:W-:Y:S01]  /*6d00*/  IMAD R10, R53, R50, R10 ;  /* 0x00000032350a7224 */ /* 0x000fe200078e020a */
[----:B------:R-:W-:Y:S01]  /*6d10*/  SHF.R.S32.HI R53, RZ, 0x18, R74 ;  /* 0x00000018ff357819 */ /* 0x000fe2000001144a */
[C---:B------:R-:W-:Y:S01]  /*6d20*/  IMAD R12, R47.reuse, R12, RZ ;  /* 0x0000000c2f0c7224 */ /* 0x040fe200078e02ff */
[----:B------:R-:W-:Y:S01]  /*6d30*/  SHF.L.U32 R77, R58, 0x8, RZ ;  /* 0x000000083a4d7819 */ /* 0x000fe200000006ff */
[-C--:B------:R-:W-:Y:S01]  /*6d40*/  IMAD R11, R54, R50.reuse, R11 ;  /* 0x00000032360b7224 */ /* 0x080fe200078e020b */
[----:B------:R-:W-:Y:S01]  /*6d50*/  SHF.R.S32.HI R58, RZ, 0x18, R61 ;  /* 0x00000018ff3a7819 */ /* 0x000fe2000001143d */
[----:B------:R-:W-:Y:S01]  /*6d60*/  IMAD R13, R47, R13, RZ ;  /* 0x0000000d2f0d7224 */ /* 0x000fe200078e02ff */
[----:B------:R-:W-:Y:S01]  /*6d70*/  SHF.L.U32 R66, R62, 0x10, RZ ;  /* 0x000000103e427819 */ /* 0x000fe200000006ff */
[----:B------:R-:W-:Y:S01]  /*6d80*/  IMAD R12, R49, R50, R12 ;  /* 0x00000032310c7224 */ /* 0x000fe200078e020c */
[----:B------:R-:W-:Y:S01]  /*6d90*/  SHF.R.S32.HI R49, RZ, 0x18, R77 ;  /* 0x00000018ff317819 */ /* 0x000fe2000001144d */
[----:B------:R-:W-:Y:S01]  /*6da0*/  IMAD R14, R47, R14, RZ ;  /* 0x0000000e2f0e7224 */ /* 0x000fe200078e02ff */
[----:B------:R-:W-:Y:S01]  /*6db0*/  I2IP.S8.S32.SAT R109, R11, R10, RZ ;  /* 0x0000000a0b6d7239 */ /* 0x000fe200000014ff */
[----:B------:R-:W-:Y:S01]  /*6dc0*/  IMAD R15, R47, R15, RZ ;  /* 0x0000000f2f0f7224 */ /* 0x000fe200078e02ff */
[----:B------:R-:W-:Y:S01]  /*6dd0*/  PRMT R64, R63, 0x8880, RZ ;  /* 0x000088803f407816 */ /* 0x000fe200000000ff */
[----:B------:R-:W-:Y:S01]  /*6de0*/  IMAD R13, R51, R50, R13 ;  /* 0x00000032330d7224 */ /* 0x000fe200078e020d */
[----:B------:R-:W-:Y:S01]  /*6df0*/  MOV R51, R76 ;  /* 0x0000004c00337202 */ /* 0x000fe20000000f00 */
[----:B------:R-:W-:Y:S01]  /*6e00*/  IMAD R16, R47, R16, RZ ;  /* 0x000000102f107224 */ /* 0x000fe200078e02ff */
[----:B------:R-:W-:Y:S01]  /*6e10*/  I2IP.S8.S32.SAT R109, R9, R8, R109 ;  /* 0x00000008096d7239 */ /* 0x000fe2000000146d */
[-C--:B------:R-:W-:Y:S01]  /*6e20*/  IMAD R14, R49, R50.reuse, R14 ;  /* 0x00000032310e7224 */ /* 0x080fe200078e020e */
[----:B------:R-:W-:Y:S01]  /*6e30*/  SHF.R.S32.HI R59, RZ, 0x18, R62 ;  /* 0x00000018ff3b7819 */ /* 0x000fe2000001143e */
[----:B------:R-:W-:Y:S01]  /*6e40*/  IMAD R17, R47, R17, RZ ;  /* 0x000000112f117224 */ /* 0x000fe200078e02ff */
[----:B------:R-:W-:Y:S01]  /*6e50*/  SHF.L.U32 R71, R60, 0x8, RZ ;  /* 0x000000083c477819 */ /* 0x000fe200000006ff */
[----:B------:R-:W-:Y:S01]  /*6e60*/  IMAD R15, R55, R50, R15 ;  /* 0x00000032370f7224 */ /* 0x000fe200078e020f */
[----:B------:R-:W-:Y:S01]  /*6e70*/  SHF.R.S32.HI R60, RZ, 0x18, R63 ;  /* 0x00000018ff3c7819 */ /* 0x000fe2000001143f */
[----:B------:R-:W-:Y:S01]  /*6e80*/  IMAD R18, R47, R18, RZ ;  /* 0x000000122f127224 */ /* 0x000fe200078e02ff */
[----:B------:R-:W-:Y:S01]  /*6e90*/  SHF.L.U32 R65, R62, 0x8, RZ ;  /* 0x000000083e417819 */ /* 0x000fe200000006ff */
[----:B------:R-:W-:Y:S01]  /*6ea0*/  IMAD R16, R51, R50, R16 ;  /* 0x0000003233107224 */ /* 0x000fe200078e0210 */
[----:B------:R-:W-:Y:S01]  /*6eb0*/  I2IP.S8.S32.SAT R110, R15, R14, RZ ;  /* 0x0000000e0f6e7239 */ /* 0x000fe200000014ff */
[----:B------:R-:W-:Y:S01]  /*6ec0*/  IMAD R19, R47, R19, RZ ;  /* 0x000000132f137224 */ /* 0x000fe200078e02ff */
[----:B------:R-:W-:Y:S01]  /*6ed0*/  SHF.R.S32.HI R51, RZ, 0x18, R72 ;  /* 0x00000018ff337819 */ /* 0x000fe20000011448 */
[----:B------:R-:W-:Y:S01]  /*6ee0*/  IMAD R17, R52, R50, R17 ;  /* 0x0000003234117224 */ /* 0x000fe200078e0211 */
[----:B------:R-:W-:Y:S01]  /*6ef0*/  I2IP.S8.S32.SAT R110, R13, R12, R110 ;  /* 0x0000000c0d6e7239 */ /* 0x000fe2000000146e */
[----:B------:R-:W-:Y:S01]  /*6f00*/  IMAD R0, R47, R20, RZ ;  /* 0x000000142f007224 */ /* 0x000fe200078e02ff */
[----:B------:R-:W-:Y:S01]  /*6f10*/  SHF.R.S32.HI R52, RZ, 0x18, R71 ;  /* 0x00000018ff347819 */ /* 0x000fe20000011447 */
[-C--:B------:R-:W-:Y:S01]  /*6f20*/  IMAD R18, R53, R50.reuse, R18 ;  /* 0x0000003235127224 */ /* 0x080fe200078e0212 */
[----:B------:R-:W-:Y:S01]  /*6f30*/  SHF.R.S32.HI R53, RZ, 0x18, R68 ;  /* 0x00000018ff357819 */ /* 0x000fe20000011444 */
[----:B------:R-:W-:Y:S01]  /*6f40*/  IMAD.MOV.U32 R49, RZ, RZ, R73 ;  /* 0x000000ffff317224 */ /* 0x000fe200078e0049 */
[----:B------:R-:W-:Y:S01]  /*6f50*/  SHF.L.U32 R62, R63, 0x10, RZ ;  /* 0x000000103f3e7819 */ /* 0x000fe200000006ff */
[C---:B------:R-:W-:Y:S02]  /*6f60*/  IMAD R2, R47.reuse, R21, RZ ;  /* 0x000000152f027224 */ /* 0x040fe400078e02ff */
[----:B------:R-:W-:Y:S02]  /*6f70*/  IMAD R19, R56, R50, R19 ;  /* 0x0000003238137224 */ /* 0x000fe400078e0213 */
[----:B------:R-:W-:Y:S02]  /*6f80*/  IMAD R3, R47, R22, RZ ;  /* 0x000000162f037224 */ /* 0x000fe400078e02ff */
[----:B------:R-:W-:Y:S01]  /*6f90*/  IMAD R0, R49, R50, R0 ;  /* 0x0000003231007224 */ /* 0x000fe200078e0200 */
[----:B------:R-:W-:Y:S01]  /*6fa0*/  I2IP.S8.S32.SAT R111, R19, R18, RZ ;  /* 0x00000012136f7239 */ /* 0x000fe200000014ff */
[----:B------:R-:W-:Y:S01]  /*6fb0*/  IMAD R23, R47, R23, RZ ;  /* 0x000000172f177224 */ /* 0x000fe200078e02ff */
[----:B------:R-:W-:Y:S01]  /*6fc0*/  MOV R49, R70 ;  /* 0x0000004600317202 */ /* 0x000fe20000000f00 */
[----:B------:R-:W-:Y:S01]  /*6fd0*/  IMAD R2, R51, R50, R2 ;  /* 0x0000003233027224 */ /* 0x000fe200078e0202 */
[----:B------:R-:W-:Y:S01]  /*6fe0*/  I2IP.S8.S32.SAT R111, R17, R16, R111 ;  /* 0x00000010116f7239 */ /* 0x000fe2000000146f */
[C---:B------:R-:W-:Y:S01]  /*6ff0*/  IMAD R20, R47.reuse, R24, RZ ;  /* 0x000000182f147224 */ /* 0x040fe200078e02ff */
[----:B------:R-:W-:Y:S01]  /*7000*/  SHF.R.S32.HI R51, RZ, 0x18, R69 ;  /* 0x00000018ff337819 */ /* 0x000fe20000011445 */
[-C--:B------:R-:W-:Y:S01]  /*7010*/  IMAD R3, R52, R50.reuse, R3 ;  /* 0x0000003234037224 */ /* 0x080fe200078e0203 */
[----:B------:R-:W-:Y:S01]  /*7020*/  SHF.R.S32.HI R52, RZ, 0x18, R62 ;  /* 0x00000018ff347819 */ /* 0x000fe2000001143e */
[----:B------:R-:W-:Y:S01]  /*7030*/  IMAD R21, R47, R25, RZ ;  /* 0x000000192f157224 */ /* 0x000fe200078e02ff */
[----:B------:R1:W-:Y:S01]  /*7040*/  STS.128 [R95+UR49+0x3200], R108 ;  /* 0x0032006c5f007988 */ /* 0x0003e20008000c31 */
[----:B------:R-:W-:Y:S02]  /*7050*/  IMAD R23, R57, R50, R23 ;  /* 0x0000003239177224 */ /* 0x000fe400078e0217 */
[----:B------:R-:W-:Y:S02]  /*7060*/  IMAD R22, R47, R26, RZ ;  /* 0x0000001a2f167224 */ /* 0x000fe400078e02ff */
[-C--:B------:R-:W-:Y:S01]  /*7070*/  IMAD R20, R49, R50.reuse, R20 ;  /* 0x0000003231147224 */ /* 0x080fe200078e0214 */
[----:B------:R-:W-:Y:S01]  /*7080*/  I2IP.S8.S32.SAT R113, R23, R3, RZ ;  /* 0x0000000317717239 */ /* 0x000fe200000014ff */
[----:B------:R-:W-:Y:S01]  /*7090*/  IMAD R27, R47, R27, RZ ;  /* 0x0000001b2f1b7224 */ /* 0x000fe200078e02ff */
[----:B------:R-:W-:Y:S01]  /*70a0*/  MOV R49, R67 ;  /* 0x0000004300317202 */ /* 0x000fe20000000f00 */
[----:B------:R-:W-:Y:S01]  /*70b0*/  IMAD R21, R51, R50, R21 ;  /* 0x0000003233157224 */ /* 0x000fe200078e0215 */
[----:B------:R-:W-:Y:S01]  /*70c0*/  I2IP.S8.S32.SAT R116, R2, R0, R113 ;  /* 0x0000000002747239 */ /* 0x000fe20000001471 */
[----:B------:R-:W-:Y:S01]  /*70d0*/  IMAD R24, R47, R28, RZ ;  /* 0x0000001c2f187224 */ /* 0x000fe200078e02ff */
[----:B------:R-:W-:Y:S01]  /*70e0*/  SHF.R.S32.HI R51, RZ, 0x18, R66 ;  /* 0x00000018ff337819 */ /* 0x000fe20000011442 */
[-C--:B------:R-:W-:Y:S01]  /*70f0*/  IMAD R22, R53, R50.reuse, R22 ;  /* 0x0000003235167224 */ /* 0x080fe200078e0216 */
[----:B------:R-:W-:Y:S01]  /*7100*/  IADD3 R113, PT, PT, R44, 0x1, RZ ;  /* 0x000000012c717810 */ /* 0x000fe20007ffe0ff */
[-C--:B------:R-:W-:Y:S02]  /*7110*/  IMAD R27, R58, R50.reuse, R27 ;  /* 0x000000323a1b7224 */ /* 0x080fe400078e021b */
[----:B------:R-:W-:Y:S02]  /*7120*/  IMAD R25, R47, R29, RZ ;  /* 0x0000001d2f197224 */ /* 0x000fe400078e02ff */
[----:B------:R-:W-:Y:S01]  /*7130*/  IMAD R24, R49, R50, R24 ;  /* 0x0000003231187224 */ /* 0x000fe200078e0218 */
[----:B------:R-:W-:Y:S01]  /*7140*/  SHF.R.S32.HI R49, RZ, 0x18, R65 ;  /* 0x00000018ff317819 */ /* 0x000fe20000011441 */
[----:B------:R-:W-:Y:S01]  /*7150*/  IMAD R26, R47, R30, RZ ;  /* 0x0000001e2f1a7224 */ /* 0x000fe200078e02ff */
[----:B------:R-:W-:Y:S01]  /*7160*/  I2IP.S8.S32.SAT R117, R27, R22, RZ ;  /* 0x000000161b757239 */ /* 0x000fe200000014ff */
[----:B------:R-:W-:Y:S02]  /*7170*/  IMAD.SHL.U32 R61, R63, 0x100, RZ ;  /* 0x000001003f3d7824 */ /* 0x000fe400078e00ff */
[----:B------:R-:W-:Y:S01]  /*7180*/  IMAD R31, R47, R31, RZ ;  /* 0x0000001f2f1f7224 */ /* 0x000fe200078e02ff */
[----:B------:R-:W-:Y:S01]  /*7190*/  I2IP.S8.S32.SAT R117, R21, R20, R117 ;  /* 0x0000001415757239 */ /* 0x000fe20000001475 */
[----:B------:R-:W-:Y:S01]  /*71a0*/  IMAD R25, R51, R50, R25 ;  /* 0x0000003233197224 */ /* 0x000fe200078e0219 */
[----:B------:R-:W-:Y:S01]  /*71b0*/  MOV R51, R64 ;  /* 0x0000004000337202 */ /* 0x000fe20000000f00 */
[----:B------:R-:W-:Y:S01]  /*71c0*/  IMAD R28, R47, R32, RZ ;  /* 0x000000202f1c7224 */ /* 0x000fe200078e02ff */
[----:B------:R-:W-:Y:S01]  /*71d0*/  SHF.R.S32.HI R53, RZ, 0x18, R61 ;  /* 0x00000018ff357819 */ /* 0x000fe2000001143d */
[-C--:B------:R-:W-:Y:S02]  /*71e0*/  IMAD R26, R49, R50.reuse, R26 ;  /* 0x00000032311a7224 */ /* 0x080fe400078e021a */
[----:B------:R-:W-:Y:S02]  /*71f0*/  IMAD R29, R47, R33, RZ ;  /* 0x000000212f1d7224 */ /* 0x000fe400078e02ff */
[-C--:B------:R-:W-:Y:S02]  /*7200*/  IMAD R31, R59, R50.reuse, R31 ;  /* 0x000000323b1f7224 */ /* 0x080fe400078e021f */
[----:B------:R-:W-:Y:S02]  /*7210*/  IMAD R28, R51, R50, R28 ;  /* 0x00000032331c7224 */ /* 0x000fe400078e021c */
[----:B------:R-:W-:Y:S01]  /*7220*/  IMAD R30, R47, R34, RZ ;  /* 0x000000222f1e7224 */ /* 0x000fe200078e02ff */
[----:B------:R-:W-:Y:S01]  /*7230*/  I2IP.S8.S32.SAT R114, R31, R26, RZ ;  /* 0x0000001a1f727239 */ /* 0x000fe200000014ff */
[----:B------:R-:W-:Y:S02]  /*7240*/  IMAD R29, R52, R50, R29 ;  /* 0x00000032341d7224 */ /* 0x000fe400078e021d */
[----:B------:R-:W-:Y:S01]  /*7250*/  IMAD R35, R47, R35, RZ ;  /* 0x000000232f237224 */ /* 0x000fe200078e02ff */
[----:B------:R-:W-:Y:S01]  /*7260*/  I2IP.S8.S32.SAT R118, R25, R24, R114 ;  /* 0x0000001819767239 */ /* 0x000fe20000001472 */
[-C--:B------:R-:W-:Y:S02]  /*7270*/  IMAD R30, R53, R50.reuse, R30 ;  /* 0x00000032351e7224 */ /* 0x080fe400078e021e */
[----:B------:R-:W-:Y:S05]  /*7280*/  IMAD R35, R60, R50, R35 ;  /* 0x000000323c237224 */ /* 0x000fea00078e0223 */
[----:B------:R-:W-:Y:S04]  /*7290*/  I2IP.S8.S32.SAT R115, R35, R30, RZ ;  /* 0x0000001e23737239 */ /* 0x000fe800000014ff */
[----:B------:R-:W-:Y:S05]  /*72a0*/  I2IP.S8.S32.SAT R119, R29, R28, R115 ;  /* 0x0000001c1d777239 */ /* 0x000fea0000001473 */
        /* <DEDUP_REMOVED lines=9> */
[----:B------:R-:W-:Y:S02]  /*7340*/  UIADD3 UR8, UP0, UPT, UR52, 0x680, URZ ;  /* 0x0000068034087890 */ /* 0x000fe4000ff1e0ff */
[----:B------:R-:W-:Y:S02]  /*7350*/  UIADD3 UR5, UPT, UPT, UR41, 0x40, URZ ;  /* 0x0000004029057890 */ /* 0x000fe4000fffe0ff */
[----:B------:R-:W-:Y:S02]  /*7360*/  UIADD3 UR4, UPT, UPT, UR49, 0x3200, URZ ;  /* 0x0000320031047890 */ /* 0x000fe4000fffe0ff */
[----:B------:R-:W-:Y:S01]  /*7370*/  UIADD3.X UR9, UPT, UPT, URZ, UR53, URZ, UP0, !UPT ;  /* 0x00000035ff097290 */ /* 0x000fe200087fe4ff */
[----:B------:R-:W-:Y:S01]  /*7380*/  UMOV UR6, UR42 ;  /* 0x0000002a00067c82 */ /* 0x000fe20008000000 */
[----:B------:R-:W-:Y:S07]  /*7390*/  UMOV UR7, UR36 ;  /* 0x0000002400077c82 */ /* 0x000fee0008000000 */
[----:B------:R2:W-:Y:S01]  /*73a0*/  UTMASTG.3D [UR4], [UR8] ;  /* 0x00000004080073b5 */ /* 0x0005e20008010000 */
[----:B------:R0:W-:Y:S01]  /*73b0*/  UTMACMDFLUSH ;  /* 0x00000000000079b7 */ /* 0x0001e20000000000 */
[----:B--2---:R-:W-:Y:S04]  /*73c0*/  DEPBAR.LE SB0, 0x1 ;  /* 0x000080400000791a */ /* 0x004fe80000000000 */
.L_x_107:
[----:B------:R-:W-:Y:S05]  /*73d0*/  BSYNC.RECONVERGENT B0 ;  /* 0x0000000000007941 */ /* 0x000fea0003800200 */
.L_x_106:
[----:B------:R-:W-:Y:S01]  /*73e0*/  BAR.SYNC.DEFER_BLOCKING 0x1, 0x80 ;  /* 0x0042000000007b1d */ /* 0x000fe20000010000 */
[----:B------:R-:W-:Y:S01]  /*73f0*/  ISETP.NE.AND P2, PT, R106, RZ, PT ;  /* 0x000000ff6a00720c */ /* 0x000fe20003f45270 */
[----:B------:R-:W-:Y:S01]  /*7400*/  IMAD.IADD R20, R43, 0x1, R83 ;  /* 0x000000012b147824 */ /* 0x000fe200078e0253 */
[----:B------:R-:W-:Y:S01]  /*7410*/  ISETP.NE.AND P0, PT, R107, 0x2, PT ;  /* 0x000000026b00780c */ /* 0x000fe20003f05270 */
[----:B------:R-:W-:Y:S01]  /*7420*/  IMAD.IADD R21, R45, 0x1, R90 ;  /* 0x000000012d157824 */ /* 0x000fe200078e025a */
[----:B------:R-:W-:Y:S02]  /*7430*/  ISETP.NE.AND P1, PT, R113, 0x4, PT ;  /* 0x000000047100780c */ /* 0x000fe40003f25270 */
[----:B------:R-:W-:Y:S02]  /*7440*/  SEL R0, RZ, 0x1, P0 ;  /* 0x00000001ff007807 */ /* 0x000fe40000000000 */
[----:B------:R-:W-:Y:S02]  /*7450*/  SEL R3, RZ, 0x1, P1 ;  /* 0x00000001ff037807 */ /* 0x000fe40000800000 */
[----:B------:R-:W-:Y:S02]  /*7460*/  LOP3.LUT R101, R101, R0, RZ, 0x3c, !PT ;  /* 0x0000000065657212 */ /* 0x000fe400078e3cff */
[----:B------:R-:W-:Y:S02]  /*7470*/  LOP3.LUT R102, R102, R3, RZ, 0x3c, !PT ;  /* 0x0000000366667212 */ /* 0x000fe400078e3cff */
[----:B------:R-:W-:Y:S02]  /*7480*/  @P2 R2UR UR36, R98 ;  /* 0x00000000622422ca */ /* 0x000fe400000e0000 */
[----:B------:R-:W-:Y:S02]  /*7490*/  SEL R107, R107, RZ, P0 ;  /* 0x000000ff6b6b7207 */ /* 0x000fe40000000000 */
[----:B------:R-:W-:Y:S01]  /*74a0*/  SEL R44, R113, RZ, P1 ;  /* 0x000000ff712c7207 */ /* 0x000fe20000800000 */
[----:B------:R-:W-:Y:S10]  /*74b0*/  @P2 BRA `(.L_x_108) ;  /* 0xffffffd400d82947 */ /* 0x000ff4000383ffff */
[----:B------:R-:W-:Y:S05]  /*74c0*/  EXIT ;  /* 0x000000000000794d */ /* 0x000fea0003800000 */
.L_x_19:
[----:B--2---:R2:W1:Y:S02]  /*74d0*/  SYNCS.PHASECHK.TRANS64.TRYWAIT P0, [R3+URZ+0x120], R2 ;  /* 0x00012002030075a7 */ /* 0x00446400080011ff */
[----:B-1----:R-:W-:Y:S05]  /*74e0*/  @!P0 NANOSLEEP.SYNCS 0x989680 ;  /* 0x009896800000895d */ /* 0x002fea0003900000 */
[----:B------:R-:W1:Y:S02]  /*74f0*/  @!P0 SYNCS.PHASECHK.TRANS64 P0, [R3+URZ+0x120], R2 ;  /* 0x00012002030085a7 */ /* 0x000e6400080010ff */
[----:B-1----:R-:W-:Y:S05]  /*7500*/  @!P0 BRA `(.L_x_19) ;  /* 0xfffffffc00f08947 */ /* 0x002fea000383ffff */
[----:B------:R-:W-:Y:S05]  /*7510*/  BRA `(.L_x_109) ;  /* 0xffffffa000407947 */ /* 0x000fea000383ffff */
.L_x_22:
[----:B-1----:R-:W-:-:S07]  /*7520*/  MOV R2, UR33 ;  /* 0x0000002100027c02 */ /* 0x002fce0008000f00 */
.L_x_110:
[----:B-1----:R1:W2:Y:S02]  /*7530*/  SYNCS.PHASECHK.TRANS64.TRYWAIT P0, [R2+URZ+0x40], R5 ;  /* 0x00004005020075a7 */ /* 0x0022a400080011ff */
[----:B--2---:R-:W-:Y:S05]  /*7540*/  @!P0 NANOSLEEP.SYNCS 0x989680 ;  /* 0x009896800000895d */ /* 0x004fea0003900000 */
[----:B------:R-:W2:Y:S02]  /*7550*/  @!P0 SYNCS.PHASECHK.TRANS64 P0, [R2+URZ+0x40], R5 ;  /* 0x00004005020085a7 */ /* 0x000ea400080010ff */
[----:B--2---:R-:W-:Y:S05]  /*7560*/  @!P0 BRA `(.L_x_110) ;  /* 0xfffffffc00f08947 */ /* 0x004fea000383ffff */
[----:B------:R-:W-:Y:S05]  /*7570*/  BRA `(.L_x_21) ;  /* 0xffffffa000907947 */ /* 0x000fea000383ffff */
.L_x_28:
[----:B-1----:R-:W-:-:S07]  /*7580*/  MOV R2, UR17 ;  /* 0x0000001100027c02 */ /* 0x002fce0008000f00 */
.L_x_111:
[----:B-1----:R1:W2:Y:S02]  /*7590*/  SYNCS.PHASECHK.TRANS64.TRYWAIT P0, [R2+URZ+0x40], R5 ;  /* 0x00004005020075a7 */ /* 0x0022a400080011ff */
[----:B--2---:R-:W-:Y:S05]  /*75a0*/  @!P0 NANOSLEEP.SYNCS 0x989680 ;  /* 0x009896800000895d */ /* 0x004fea0003900000 */
[----:B------:R-:W2:Y:S02]  /*75b0*/  @!P0 SYNCS.PHASECHK.TRANS64 P0, [R2+URZ+0x40], R5 ;  /* 0x00004005020085a7 */ /* 0x000ea400080010ff */
[----:B--2---:R-:W-:Y:S05]  /*75c0*/  @!P0 BRA `(.L_x_111) ;  /* 0xfffffffc00f08947 */ /* 0x004fea000383ffff */
[----:B------:R-:W-:Y:S05]  /*75d0*/  BRA `(.L_x_27) ;  /* 0xffffffa400387947 */ /* 0x000fea000383ffff */
.L_x_32:
[----:B-1----:R1:W2:Y:S02]  /*75e0*/  SYNCS.PHASECHK.TRANS64.TRYWAIT P0, [R2+URZ+0xb0], R3 ;  /* 0x0000b003020075a7 */ /* 0x0022a400080011ff */
[----:B--2---:R-:W-:Y:S05]  /*75f0*/  @!P0 NANOSLEEP.SYNCS 0x989680 ;  /* 0x009896800000895d */ /* 0x004fea0003900000 */
[----:B------:R-:W2:Y:S02]  /*7600*/  @!P0 SYNCS.PHASECHK.TRANS64 P0, [R2+URZ+0xb0], R3 ;  /* 0x0000b003020085a7 */ /* 0x000ea400080010ff */
[----:B--2---:R-:W-:Y:S05]  /*7610*/  @!P0 BRA `(.L_x_32) ;  /* 0xfffffffc00f08947 */ /* 0x004fea000383ffff */
[----:B------:R-:W-:Y:S05]  /*7620*/  BRA `(.L_x_112) ;  /* 0xffffffa400c87947 */ /* 0x000fea000383ffff */
.L_x_36:
[----:B----4-:R-:W-:-:S07]  /*7630*/  MOV R0, UR5 ;  /* 0x0000000500007c02 */ /* 0x010fce0008000f00 */
.L_x_113:
[----:B-1----:R1:W2:Y:S02]  /*7640*/  SYNCS.PHASECHK.TRANS64.TRYWAIT P0, [R0+URZ], R3 ;  /* 0x00000003000075a7 */ /* 0x0022a400080011ff */
[----:B--2---:R-:W-:Y:S05]  /*7650*/  @!P0 NANOSLEEP.SYNCS 0x989680 ;  /* 0x009896800000895d */ /* 0x004fea0003900000 */
[----:B------:R-:W2:Y:S02]  /*7660*/  @!P0 SYNCS.PHASECHK.TRANS64 P0, [R0+URZ], R3 ;  /* 0x00000003000085a7 */ /* 0x000ea400080010ff */
[----:B--2---:R-:W-:Y:S05]  /*7670*/  @!P0 BRA `(.L_x_113) ;  /* 0xfffffffc00f08947 */ /* 0x004fea000383ffff */
[----:B------:R-:W-:Y:S05]  /*7680*/  BRA `(.L_x_114) ;  /* 0xffffffac00387947 */ /* 0x000fea000383ffff */
.L_x_37:
[----:B----4-:R-:W-:-:S07]  /*7690*/  MOV R0, UR5 ;  /* 0x0000000500007c02 */ /* 0x010fce0008000f00 */
.L_x_115:
[----:B-1----:R1:W2:Y:S02]  /*76a0*/  SYNCS.PHASECHK.TRANS64.TRYWAIT P0, [R0+URZ], R3 ;  /* 0x00000003000075a7 */ /* 0x0022a400080011ff */
[----:B--2---:R-:W-:Y:S05]  /*76b0*/  @!P0 NANOSLEEP.SYNCS 0x989680 ;  /* 0x009896800000895d */ /* 0x004fea0003900000 */
[----:B------:R-:W2:Y:S02]  /*76c0*/  @!P0 SYNCS.PHASECHK.TRANS64 P0, [R0+URZ], R3 ;  /* 0x00000003000085a7 */ /* 0x000ea400080010ff */
[----:B--2---:R-:W-:Y:S05]  /*76d0*/  @!P0 BRA `(.L_x_115) ;  /* 0xfffffffc00f08947 */ /* 0x004fea000383ffff */
[----:B------:R-:W-:Y:S05]  /*76e0*/  BRA `(.L_x_116) ;  /* 0xffffffac00447947 */ /* 0x000fea000383ffff */
.L_x_38:
[----:B----4-:R-:W-:-:S07]  /*76f0*/  MOV R0, UR5 ;  /* 0x0000000500007c02 */ /* 0x010fce0008000f00 */
.L_x_117:
[----:B-1----:R1:W2:Y:S02]  /*7700*/  SYNCS.PHASECHK.TRANS64.TRYWAIT P0, [R0+URZ], R3 ;  /* 0x00000003000075a7 */ /* 0x0022a400080011ff */
[----:B--2---:R-:W-:Y:S05]  /*7710*/  @!P0 NANOSLEEP.SYNCS 0x989680 ;  /* 0x009896800000895d */ /* 0x004fea0003900000 */
[----:B------:R-:W2:Y:S02]  /*7720*/  @!P0 SYNCS.PHASECHK.TRANS64 P0, [R0+URZ], R3 ;  /* 0x00000003000085a7 */ /* 0x000ea400080010ff */
[----:B--2---:R-:W-:Y:S05]  /*7730*/  @!P0 BRA `(.L_x_117) ;  /* 0xfffffffc00f08947 */ /* 0x004fea000383ffff */
[----:B------:R-:W-:Y:S05]  /*7740*/  BRA `(.L_x_118) ;  /* 0xffffffac00507947 */ /* 0x000fea000383ffff */
.L_x_39:
[----:B----4-:R-:W-:-:S07]  /*7750*/  MOV R0, UR5 ;  /* 0x0000000500007c02 */ /* 0x010fce0008000f00 */
.L_x_119:
[----:B-1----:R1:W2:Y:S02]  /*7760*/  SYNCS.PHASECHK.TRANS64.TRYWAIT P0, [R0+URZ], R3 ;  /* 0x00000003000075a7 */ /* 0x0022a400080011ff */
[----:B--2---:R-:W-:Y:S05]  /*7770*/  @!P0 NANOSLEEP.SYNCS 0x989680 ;  /* 0x009896800000895d */ /* 0x004fea0003900000 */
[----:B------:R-:W2:Y:S02]  /*7780*/  @!P0 SYNCS.PHASECHK.TRANS64 P0, [R0+URZ], R3 ;  /* 0x00000003000085a7 */ /* 0x000ea400080010ff */
[----:B--2---:R-:W-:Y:S05]  /*7790*/  @!P0 BRA `(.L_x_119) ;  /* 0xfffffffc00f08947 */ /* 0x004fea000383ffff */
[----:B------:R-:W-:Y:S05]  /*77a0*/  BRA `(.L_x_120) ;  /* 0xffffffac005c7947 */ /* 0x000fea000383ffff */
.L_x_40:
[----:B----4-:R-:W-:-:S07]  /*77b0*/  MOV R0, UR5 ;  /* 0x0000000500007c02 */ /* 0x010fce0008000f00 */
.L_x_121:
[----:B-1----:R1:W2:Y:S02]  /*77c0*/  SYNCS.PHASECHK.TRANS64.TRYWAIT P0, [R0+URZ], R3 ;  /* 0x00000003000075a7 */ /* 0x0022a400080011ff */
[----:B--2---:R-:W-:Y:S05]  /*77d0*/  @!P0 NANOSLEEP.SYNCS 0x989680 ;  /* 0x009896800000895d */ /* 0x004fea0003900000 */
[----:B------:R-:W2:Y:S02]  /*77e0*/  @!P0 SYNCS.PHASECHK.TRANS64 P0, [R0+URZ], R3 ;  /* 0x00000003000085a7 */ /* 0x000ea400080010ff */
[----:B--2---:R-:W-:Y:S05]  /*77f0*/  @!P0 BRA `(.L_x_121) ;  /* 0xfffffffc00f08947 */ /* 0x004fea000383ffff */
[----:B------:R-:W-:Y:S05]  /*7800*/  BRA `(.L_x_122) ;  /* 0xffffffac00687947 */ /* 0x000fea000383ffff */
.L_x_41:
[----:B----4-:R-:W-:-:S07]  /*7810*/  MOV R0, UR5 ;  /* 0x0000000500007c02 */ /* 0x010fce0008000f00 */
.L_x_123:
[----:B-1----:R1:W2:Y:S02]  /*7820*/  SYNCS.PHASECHK.TRANS64.TRYWAIT P0, [R0+URZ], R3 ;  /* 0x00000003000075a7 */ /* 0x0022a400080011ff */
[----:B--2---:R-:W-:Y:S05]  /*7830*/  @!P0 NANOSLEEP.SYNCS 0x989680 ;  /* 0x009896800000895d */ /* 0x004fea0003900000 */
[----:B------:R-:W2:Y:S02]  /*7840*/  @!P0 SYNCS.PHASECHK.TRANS64 P0, [R0+URZ], R3 ;  /* 0x00000003000085a7 */ /* 0x000ea400080010ff */
[----:B--2---:R-:W-:Y:S05]  /*7850*/  @!P0 BRA `(.L_x_123) ;  /* 0xfffffffc00f08947 */ /* 0x004fea000383ffff */
[----:B------:R-:W-:Y:S05]  /*7860*/  BRA `(.L_x_124) ;  /* 0xffffffac00747947 */ /* 0x000fea000383ffff */
.L_x_42:
[----:B----4-:R-:W-:-:S07]  /*7870*/  MOV R0, UR5 ;  /* 0x0000000500007c02 */ /* 0x010fce0008000f00 */
.L_x_125:
[----:B-1----:R1:W2:Y:S02]  /*7880*/  SYNCS.PHASECHK.TRANS64.TRYWAIT P0, [R0+URZ], R3 ;  /* 0x00000003000075a7 */ /* 0x0022a400080011ff */
[----:B--2---:R-:W-:Y:S05]  /*7890*/  @!P0 NANOSLEEP.SYNCS 0x989680 ;  /* 0x009896800000895d */ /* 0x004fea0003900000 */
[----:B------:R-:W2:Y:S02]  /*78a0*/  @!P0 SYNCS.PHASECHK.TRANS64 P0, [R0+URZ], R3 ;  /* 0x00000003000085a7 */ /* 0x000ea400080010ff */
[----:B--2---:R-:W-:Y:S05]  /*78b0*/  @!P0 BRA `(.L_x_125) ;  /* 0xfffffffc00f08947 */ /* 0x004fea000383ffff */
[----:B------:R-:W-:Y:S05]  /*78c0*/  BRA `(.L_x_126) ;  /* 0xffffffac00807947 */ /* 0x000fea000383ffff */
.L_x_45:
[----:B-1----:R1:W2:Y:S02]  /*78d0*/  SYNCS.PHASECHK.TRANS64.TRYWAIT P0, [R0+URZ+0x110], R5 ;  /* 0x00011005000075a7 */ /* 0x0022a400080011ff */
[----:B--2---:R-:W-:Y:S05]  /*78e0*/  @!P0 NANOSLEEP.SYNCS 0x989680 ;  /* 0x009896800000895d */ /* 0x004fea0003900000 */
[----:B------:R-:W2:Y:S02]  /*78f0*/  @!P0 SYNCS.PHASECHK.TRANS64 P0, [R0+URZ+0x110], R5 ;  /* 0x00011005000085a7 */ /* 0x000ea400080010ff */
[----:B--2---:R-:W-:Y:S05]  /*7900*/  @!P0 BRA `(.L_x_45) ;  /* 0xfffffffc00f08947 */ /* 0x004fea000383ffff */
[----:B------:R-:W-:Y:S05]  /*7910*/  BRA `(.L_x_127) ;  /* 0xffffffac00dc7947 */ /* 0x000fea000383ffff */
.L_x_46:
[----:B------:R-:W-:-:S07]  /*7920*/  MOV R0, UR5 ;  /* 0x0000000500007c02 */ /* 0x000fce0008000f00 */
.L_x_128:
[----:B-1----:R1:W2:Y:S02]  /*7930*/  SYNCS.PHASECHK.TRANS64.TRYWAIT P0, [R0+URZ+0xc0], R5 ;  /* 0x0000c005000075a7 */ /* 0x0022a400080011ff */
[----:B--2---:R-:W-:Y:S05]  /*7940*/  @!P0 NANOSLEEP.SYNCS 0x989680 ;  /* 0x009896800000895d */ /* 0x004fea0003900000 */
[----:B------:R-:W2:Y:S02]  /*7950*/  @!P0 SYNCS.PHASECHK.TRANS64 P0, [R0+URZ+0xc0], R5 ;  /* 0x0000c005000085a7 */ /* 0x000ea400080010ff */
[----:B--2---:R-:W-:Y:S05]  /*7960*/  @!P0 BRA `(.L_x_128) ;  /* 0xfffffffc00f08947 */ /* 0x004fea000383ffff */
[----:B------:R-:W-:Y:S05]  /*7970*/  BRA `(.L_x_129) ;  /* 0xffffffac00ec7947 */ /* 0x000fea000383ffff */
.L_x_47:
[----:B-1----:R1:W2:Y:S02]  /*7980*/  SYNCS.PHASECHK.TRANS64.TRYWAIT P1, [R0+URZ+0xb0], R5 ;  /* 0x0000b005000075a7 */ /* 0x0022a400080211ff */
[----:B--2---:R-:W-:Y:S05]  /*7990*/  @!P1 NANOSLEEP.SYNCS 0x989680 ;  /* 0x009896800000995d */ /* 0x004fea0003900000 */
[----:B------:R-:W2:Y:S02]  /*79a0*/  @!P1 SYNCS.PHASECHK.TRANS64 P1, [R0+URZ+0xb0], R5 ;  /* 0x0000b005000095a7 */ /* 0x000ea400080210ff */
[----:B--2---:R-:W-:Y:S05]  /*79b0*/  @!P1 BRA `(.L_x_47) ;  /* 0xfffffffc00f09947 */ /* 0x004fea000383ffff */
[----:B------:R-:W-:Y:S05]  /*79c0*/  BRA `(.L_x_130) ;  /* 0xffffffb0001c7947 */ /* 0x000fea000383ffff */
.L_x_50:
[----:B------:R-:W-:-:S07]  /*79d0*/  MOV R0, UR5 ;  /* 0x0000000500007c02 */ /* 0x000fce0008000f00 */
.L_x_131:
[----:B-1----:R1:W2:Y:S02]  /*79e0*/  SYNCS.PHASECHK.TRANS64.TRYWAIT P0, [R0+URZ+0xc0], R3 ;  /* 0x0000c003000075a7 */ /* 0x0022a400080011ff */
[----:B--2---:R-:W-:Y:S05]  /*79f0*/  @!P0 NANOSLEEP.SYNCS 0x989680 ;  /* 0x009896800000895d */ /* 0x004fea0003900000 */
[----:B------:R-:W2:Y:S02]  /*7a00*/  @!P0 SYNCS.PHASECHK.TRANS64 P0, [R0+URZ+0xc0], R3 ;  /* 0x0000c003000085a7 */ /* 0x000ea400080010ff */
[----:B--2---:R-:W-:Y:S05]  /*7a10*/  @!P0 BRA `(.L_x_131) ;  /* 0xfffffffc00f08947 */ /* 0x004fea000383ffff */
[----:B------:R-:W-:Y:S05]  /*7a20*/  BRA `(.L_x_49) ;  /* 0xffffffb000707947 */ /* 0x000fea000383ffff */
.L_x_57:
[----:B-1----:R1:W2:Y:S02]  /*7a30*/  SYNCS.PHASECHK.TRANS64.TRYWAIT P1, [R0+URZ+0xb0], R5 ;  /* 0x0000b005000075a7 */ /* 0x0022a400080211ff */
[----:B--2---:R-:W-:Y:S05]  /*7a40*/  @!P1 NANOSLEEP.SYNCS 0x989680 ;  /* 0x009896800000995d */ /* 0x004fea0003900000 */
[----:B------:R-:W2:Y:S02]  /*7a50*/  @!P1 SYNCS.PHASECHK.TRANS64 P1, [R0+URZ+0xb0], R5 ;  /* 0x0000b005000095a7 */ /* 0x000ea400080210ff */
[----:B--2---:R-:W-:Y:S05]  /*7a60*/  @!P1 BRA `(.L_x_57) ;  /* 0xfffffffc00f09947 */ /* 0x004fea000383ffff */
[----:B------:R-:W-:Y:S05]  /*7a70*/  BRA `(.L_x_132) ;  /* 0xffffffb400dc7947 */ /* 0x000fea000383ffff */
.L_x_58:
[----:B------:R-:W-:-:S07]  /*7a80*/  MOV R3, UR7 ;  /* 0x0000000700037c02 */ /* 0x000fce0008000f00 */
.L_x_133:
[----:B-1----:R1:W2:Y:S02]  /*7a90*/  SYNCS.PHASECHK.TRANS64.TRYWAIT P0, [R3+URZ+0xf0], R0 ;  /* 0x0000f000030075a7 */ /* 0x0022a400080011ff */
[----:B--2---:R-:W-:Y:S05]  /*7aa0*/  @!P0 NANOSLEEP.SYNCS 0x989680 ;  /* 0x009896800000895d */ /* 0x004fea0003900000 */
[----:B------:R-:W2:Y:S02]  /*7ab0*/  @!P0 SYNCS.PHASECHK.TRANS64 P0, [R3+URZ+0xf0], R0 ;  /* 0x0000f000030085a7 */ /* 0x000ea400080010ff */
[----:B--2---:R-:W-:Y:S05]  /*7ac0*/  @!P0 BRA `(.L_x_133) ;  /* 0xfffffffc00f08947 */ /* 0x004fea000383ffff */
[----:B------:R-:W-:Y:S05]  /*7ad0*/  BRA `(.L_x_134) ;  /* 0xffffffb8002c7947 */ /* 0x000fea000383ffff */
.L_x_61:
[----:B------:R-:W-:Y:S07]  /*7ae0*/  MOV R0, UR6 ;  /* 0x0000000600007c02 */ /* 0x000fee0008000f00 */
.L_x_135:
[----:B-1----:R1:W2:Y:S02]  /*7af0*/  SYNCS.PHASECHK.TRANS64.TRYWAIT P0, [R0+URZ], R3 ;  /* 0x00000003000075a7 */ /* 0x0022a400080011ff */
[----:B--2---:R-:W-:Y:S05]  /*7b00*/  @!P0 NANOSLEEP.SYNCS 0x989680 ;  /* 0x009896800000895d */ /* 0x004fea0003900000 */
[----:B------:R-:W2:Y:S02]  /*7b10*/  @!P0 SYNCS.PHASECHK.TRANS64 P0, [R0+URZ], R3 ;  /* 0x00000003000085a7 */ /* 0x000ea400080010ff */
[----:B--2---:R-:W-:Y:S05]  /*7b20*/  @!P0 BRA `(.L_x_135) ;  /* 0xfffffffc00f08947 */ /* 0x004fea000383ffff */
[----:B------:R-:W-:Y:S05]  /*7b30*/  BRA `(.L_x_60) ;  /* 0xffffffb800487947 */ /* 0x000fea000383ffff */
.L_x_64:
[----:B------:R-:W-:-:S07]  /*7b40*/  MOV R0, UR6 ;  /* 0x0000000600007c02 */ /* 0x000fce0008000f00 */
.L_x_136:
[----:B--2---:R2:W4:Y:S02]  /*7b50*/  SYNCS.PHASECHK.TRANS64.TRYWAIT P0, [R0+URZ], R3 ;  /* 0x00000003000075a7 */ /* 0x00452400080011ff */
[----:B----4-:R-:W-:Y:S05]  /*7b60*/  @!P0 NANOSLEEP.SYNCS 0x989680 ;  /* 0x009896800000895d */ /* 0x010fea0003900000 */
[----:B------:R-:W4:Y:S02]  /*7b70*/  @!P0 SYNCS.PHASECHK.TRANS64 P0, [R0+URZ], R3 ;  /* 0x00000003000085a7 */ /* 0x000f2400080010ff */
[----:B----4-:R-:W-:Y:S05]  /*7b80*/  @!P0 BRA `(.L_x_136) ;  /* 0xfffffffc00f08947 */ /* 0x010fea000383ffff */
[----:B------:R-:W-:Y:S05]  /*7b90*/  BRA `(.L_x_137) ;  /* 0xffffffbc00247947 */ /* 0x000fea000383ffff */
.L_x_65:
[----:B------:R-:W-:-:S07]  /*7ba0*/  MOV R0, UR6 ;  /* 0x0000000600007c02 */ /* 0x000fce0008000f00 */
.L_x_138:
[----:B-1----:R1:W2:Y:S02]  /*7bb0*/  SYNCS.PHASECHK.TRANS64.TRYWAIT P0, [R0+URZ], R3 ;  /* 0x00000003000075a7 */ /* 0x0022a400080011ff */
[----:B--2---:R-:W-:Y:S05]  /*7bc0*/  @!P0 NANOSLEEP.SYNCS 0x989680 ;  /* 0x009896800000895d */ /* 0x004fea0003900000 */
[----:B------:R-:W2:Y:S02]  /*7bd0*/  @!P0 SYNCS.PHASECHK.TRANS64 P0, [R0+URZ], R3 ;  /* 0x00000003000085a7 */ /* 0x000ea400080010ff */
[----:B--2---:R-:W-:Y:S05]  /*7be0*/  @!P0 BRA `(.L_x_138) ;  /* 0xfffffffc00f08947 */ /* 0x004fea000383ffff */
[----:B------:R-:W-:Y:S05]  /*7bf0*/  BRA `(.L_x_139) ;  /* 0xffffffbc00307947 */ /* 0x000fea000383ffff */
.L_x_66:
[----:B------:R-:W-:-:S07]  /*7c00*/  MOV R0, UR6 ;  /* 0x0000000600007c02 */ /* 0x000fce0008000f00 */
.L_x_140:
[----:B-1----:R1:W2:Y:S02]  /*7c10*/  SYNCS.PHASECHK.TRANS64.TRYWAIT P0, [R0+URZ], R3 ;  /* 0x00000003000075a7 */ /* 0x0022a400080011ff */
[----:B--2---:R-:W-:Y:S05]  /*7c20*/  @!P0 NANOSLEEP.SYNCS 0x989680 ;  /* 0x009896800000895d */ /* 0x004fea0003900000 */
[----:B------:R-:W2:Y:S02]  /*7c30*/  @!P0 SYNCS.PHASECHK.TRANS64 P0, [R0+URZ], R3 ;  /* 0x00000003000085a7 */ /* 0x000ea400080010ff */
[----:B--2---:R-:W-:Y:S05]  /*7c40*/  @!P0 BRA `(.L_x_140) ;  /* 0xfffffffc00f08947 */ /* 0x004fea000383ffff */
[----:B------:R-:W-:Y:S05]  /*7c50*/  BRA `(.L_x_141) ;  /* 0xffffffbc003c7947 */ /* 0x000fea000383ffff */
.L_x_67:
[----:B------:R-:W-:-:S07]  /*7c60*/  MOV R0, UR7 ;  /* 0x0000000700007c02 */ /* 0x000fce0008000f00 */
.L_x_142:
[----:B-1----:R1:W2:Y:S02]  /*7c70*/  SYNCS.PHASECHK.TRANS64.TRYWAIT P0, [R0+URZ], R3 ;  /* 0x00000003000075a7 */ /* 0x0022a400080011ff */
[----:B--2---:R-:W-:Y:S05]  /*7c80*/  @!P0 NANOSLEEP.SYNCS 0x989680 ;  /* 0x009896800000895d */ /* 0x004fea0003900000 */
[----:B------:R-:W2:Y:S02]  /*7c90*/  @!P0 SYNCS.PHASECHK.TRANS64 P0, [R0+URZ], R3 ;  /* 0x00000003000085a7 */ /* 0x000ea400080010ff */
[----:B--2---:R-:W-:Y:S05]  /*7ca0*/  @!P0 BRA `(.L_x_142) ;  /* 0xfffffffc00f08947 */ /* 0x004fea000383ffff */
[----:B------:R-:W-:Y:S05]  /*7cb0*/  BRA `(.L_x_143) ;  /* 0xffffffbc00487947 */ /* 0x000fea000383ffff */
.L_x_72:
[----:B--2---:R2:W3:Y:S02]  /*7cc0*/  SYNCS.PHASECHK.TRANS64.TRYWAIT P0, [R0+URZ+0xb0], R3 ;  /* 0x0000b003000075a7 */ /* 0x0044e400080011ff */
[----:B---3--:R-:W-:Y:S05]  /*7cd0*/  @!P0 NANOSLEEP.SYNCS 0x989680 ;  /* 0x009896800000895d */ /* 0x008fea0003900000 */
[----:B------:R-:W3:Y:S02]  /*7ce0*/  @!P0 SYNCS.PHASECHK.TRANS64 P0, [R0+URZ+0xb0], R3 ;  /* 0x0000b003000085a7 */ /* 0x000ee400080010ff */
[----:B---3--:R-:W-:Y:S05]  /*7cf0*/  @!P0 BRA `(.L_x_72) ;  /* 0xfffffffc00f08947 */ /* 0x008fea000383ffff */
[----:B------:R-:W-:Y:S05]  /*7d00*/  BRA `(.L_x_144) ;  /* 0xffffffc0004c7947 */ /* 0x000fea000383ffff */
.L_x_75:
[----:B------:R-:W-:Y:S07]  /*7d10*/  MOV R0, UR7 ;  /* 0x0000000700007c02 */ /* 0x000fee0008000f00 */
.L_x_145:
[----:B--2---:R2:W3:Y:S02]  /*7d20*/  SYNCS.PHASECHK.TRANS64.TRYWAIT P0, [R0+URZ+0xa8], R3 ;  /* 0x0000a803000075a7 */ /* 0x0044e400080011ff */
[----:B---3--:R-:W-:Y:S05]  /*7d30*/  @!P0 NANOSLEEP.SYNCS 0x989680 ;  /* 0x009896800000895d */ /* 0x008fea0003900000 */
[----:B------:R-:W3:Y:S02]  /*7d40*/  @!P0 SYNCS.PHASECHK.TRANS64 P0, [R0+URZ+0xa8], R3 ;  /* 0x0000a803000085a7 */ /* 0x000ee400080010ff */
[----:B---3--:R-:W-:Y:S05]  /*7d50*/  @!P0 BRA `(.L_x_145) ;  /* 0xfffffffc00f08947 */ /* 0x008fea000383ffff */
[----:B------:R-:W-:Y:S05]  /*7d60*/  BRA `(.L_x_74) ;  /* 0xffffffc4002c7947 */ /* 0x000fea000383ffff */
.L_x_78:
[----:B--2---:R-:W-:Y:S07]  /*7d70*/  MOV R3, UR7 ;  /* 0x0000000700037c02 */ /* 0x004fee0008000f00 */
.L_x_146:
[----:B-1----:R1:W2:Y:S02]  /*7d80*/  SYNCS.PHASECHK.TRANS64.TRYWAIT P0, [R3+URZ+0x90], R12 ;  /* 0x0000900c030075a7 */ /* 0x0022a400080011ff */
[----:B--2---:R-:W-:Y:S05]  /*7d90*/  @!P0 NANOSLEEP.SYNCS 0x989680 ;  /* 0x009896800000895d */ /* 0x004fea0003900000 */
[----:B------:R-:W2:Y:S02]  /*7da0*/  @!P0 SYNCS.PHASECHK.TRANS64 P0, [R3+URZ+0x90], R12 ;  /* 0x0000900c030085a7 */ /* 0x000ea400080010ff */
[----:B--2---:R-:W-:Y:S05]  /*7db0*/  @!P0 BRA `(.L_x_146) ;  /* 0xfffffffc00f08947 */ /* 0x004fea000383ffff */
[----:B------:R-:W-:Y:S05]  /*7dc0*/  BRA `(.L_x_147) ;  /* 0xffffffc400a47947 */ /* 0x000fea000383ffff */
.L_x_79:
[----:B------:R-:W-:Y:S07]  /*7dd0*/  MOV R3, UR7 ;  /* 0x0000000700037c02 */ /* 0x000fee0008000f00 */
.L_x_148:
[----:B-1----:R1:W2:Y:S02]  /*7de0*/  SYNCS.PHASECHK.TRANS64.TRYWAIT P0, [R3+URZ+0x98], R12 ;  /* 0x0000980c030075a7 */ /* 0x0022a400080011ff */
[----:B--2---:R-:W-:Y:S05]  /*7df0*/  @!P0 NANOSLEEP.SYNCS 0x989680 ;  /* 0x009896800000895d */ /* 0x004fea0003900000 */
[----:B------:R-:W2:Y:S02]  /*7e00*/  @!P0 SYNCS.PHASECHK.TRANS64 P0, [R3+URZ+0x98], R12 ;  /* 0x0000980c030085a7 */ /* 0x000ea400080010ff */
[----:B--2---:R-:W-:Y:S05]  /*7e10*/  @!P0 BRA `(.L_x_148) ;  /* 0xfffffffc00f08947 */ /* 0x004fea000383ffff */
[----:B------:R-:W-:Y:S05]  /*7e20*/  BRA `(.L_x_149) ;  /* 0xffffffc800247947 */ /* 0x000fea000383ffff */
.L_x_81:
[----:B------:R-:W-:-:S07]  /*7e30*/  MOV R0, UR7 ;  /* 0x0000000700007c02 */ /* 0x000fce0008000f00 */
.L_x_150:
[----:B-1----:R1:W3:Y:S02]  /*7e40*/  SYNCS.PHASECHK.TRANS64.TRYWAIT P0, [R0+URZ+0x90], R3 ;  /* 0x00009003000075a7 */ /* 0x0022e400080011ff */
[----:B---3--:R-:W-:Y:S05]  /*7e50*/  @!P0 NANOSLEEP.SYNCS 0x989680 ;  /* 0x009896800000895d */ /* 0x008fea0003900000 */
[----:B------:R-:W3:Y:S02]  /*7e60*/  @!P0 SYNCS.PHASECHK.TRANS64 P0, [R0+URZ+0x90], R3 ;  /* 0x00009003000085a7 */ /* 0x000ee400080010ff */
[----:B---3--:R-:W-:Y:S05]  /*7e70*/  @!P0 BRA `(.L_x_150) ;  /* 0xfffffffc00f08947 */ /* 0x008fea000383ffff */
[----:B------:R-:W-:Y:S05]  /*7e80*/  BRA `(.L_x_151) ;  /* 0xffffffc800947947 */ /* 0x000fea000383ffff */
.L_x_83:
[----:B--2---:R2:W4:Y:S02]  /*7e90*/  SYNCS.PHASECHK.TRANS64.TRYWAIT P0, [R0+URZ+0xb0], R3 ;  /* 0x0000b003000075a7 */ /* 0x00452400080011ff */
[----:B----4-:R-:W-:Y:S05]  /*7ea0*/  @!P0 NANOSLEEP.SYNCS 0x989680 ;  /* 0x009896800000895d */ /* 0x010fea0003900000 */
[----:B------:R-:W4:Y:S02]  /*7eb0*/  @!P0 SYNCS.PHASECHK.TRANS64 P0, [R0+URZ+0xb0], R3 ;  /* 0x0000b003000085a7 */ /* 0x000f2400080010ff */
[----:B----4-:R-:W-:Y:S05]  /*7ec0*/  @!P0 BRA `(.L_x_83) ;  /* 0xfffffffc00f08947 */ /* 0x010fea000383ffff */
[----:B------:R-:W-:Y:S05]  /*7ed0*/  BRA `(.L_x_152) ;  /* 0xffffffcc00647947 */ /* 0x000fea000383ffff */
.L_x_94:
[----:B-1----:R1:W3:Y:S02]  /*7ee0*/  SYNCS.PHASECHK.TRANS64.TRYWAIT P1, [R0+URZ+0x80], R3 ;  /* 0x00008003000075a7 */ /* 0x0022e400080211ff */
[----:B---3--:R-:W-:Y:S05]  /*7ef0*/  @!P1 NANOSLEEP.SYNCS 0x989680 ;  /* 0x009896800000995d */ /* 0x008fea0003900000 */
[----:B------:R-:W3:Y:S02]  /*7f00*/  @!P1 SYNCS.PHASECHK.TRANS64 P1, [R0+URZ+0x80], R3 ;  /* 0x00008003000095a7 */ /* 0x000ee400080210ff */
[----:B---3--:R-:W-:Y:S05]  /*7f10*/  @!P1 BRA `(.L_x_94) ;  /* 0xfffffffc00f09947 */ /* 0x008fea000383ffff */
[----:B------:R-:W-:Y:S05]  /*7f20*/  BRA `(.L_x_93) ;  /* 0xffffffd8007c7947 */ /* 0x000fea000383ffff */
.L_x_96:
[----:B---3--:R3:W4:Y:S02]  /*7f30*/  SYNCS.PHASECHK.TRANS64.TRYWAIT P0, [R108+URZ+0xd0], R7 ;  /* 0x0000d0076c0075a7 */ /* 0x00872400080011ff */
[----:B----4-:R-:W-:Y:S05]  /*7f40*/  @!P0 NANOSLEEP.SYNCS 0x989680 ;  /* 0x009896800000895d */ /* 0x010fea0003900000 */
[----:B------:R-:W4:Y:S02]  /*7f50*/  @!P0 SYNCS.PHASECHK.TRANS64 P0, [R108+URZ+0xd0], R7 ;  /* 0x0000d0076c0085a7 */ /* 0x000f2400080010ff */
[----:B----4-:R-:W-:Y:S05]  /*7f60*/  @!P0 BRA `(.L_x_96) ;  /* 0xfffffffc00f08947 */ /* 0x010fea000383ffff */
[----:B------:R-:W-:Y:S05]  /*7f70*/  BRA `(.L_x_95) ;  /* 0xffffffd800d07947 */ /* 0x000fea000383ffff */
.L_x_104:
[----:B--2---:R2:W3:Y:S02]  /*7f80*/  SYNCS.PHASECHK.TRANS64.TRYWAIT P0, [R75+URZ+0x80], R0 ;  /* 0x000080004b0075a7 */ /* 0x0044e400080011ff */
[----:B---3--:R-:W-:Y:S05]  /*7f90*/  @!P0 NANOSLEEP.SYNCS 0x989680 ;  /* 0x009896800000895d */ /* 0x008fea0003900000 */
[----:B------:R-:W3:Y:S02]  /*7fa0*/  @!P0 SYNCS.PHASECHK.TRANS64 P0, [R75+URZ+0x80], R0 ;  /* 0x000080004b0085a7 */ /* 0x000ee400080010ff */
[----:B---3--:R-:W-:Y:S05]  /*7fb0*/  @!P0 BRA `(.L_x_104) ;  /* 0xfffffffc00f08947 */ /* 0x008fea000383ffff */
[----:B------:R-:W-:Y:S05]  /*7fc0*/  BRA `(.L_x_103) ;  /* 0xffffffe400c47947 */ /* 0x000fea000383ffff */
        .weak           $__internal_0_$__cuda_sm10x_tcgen05_guardrail_trap_col_being_dealloced_not_returned_by_alloc
        .type           $__internal_0_$__cuda_sm10x_tcgen05_guardrail_trap_col_being_dealloced_not_returned_by_alloc,@function
        .size           $__internal_0_$__cuda_sm10x_tcgen05_guardrail_trap_col_being_dealloced_not_returned_by_alloc,($__internal_1_$__cuda_sm10x_tcgen05_guardrail_trap_phase_invalid_during_alloc - $__internal_0_$__cuda_sm10x_tcgen05_guardrail_trap_col_being_dealloced_not_returned_by_alloc)
$__internal_0_$__cuda_sm10x_tcgen05_guardrail_trap_col_being_dealloced_not_returned_by_alloc:
[----:B------:R-:W-:Y:S05]  /*7fd0*/  BPT.TRAP 0x1 ;  /* 0x000000040000795c */ /* 0x000fea0000300000 */
[----:B------:R-:W-:-:S04]  /*7fe0*/  HFMA2 R3, -RZ, RZ, 0, 0 ;  /* 0x00000000ff037431 */ /* 0x000fc800000001ff */
[----:B------:R-:W-:Y:S05]  /*7ff0*/  RET.REL.NODEC R2 `(_ZN7cutlass13device_kernelINS_4gemm6kernel13GemmUniversalIN4cute5tupleIJiiiiEEENS1_10collective13CollectiveMmaINS1_35MainloopSm100TmaUmmaWarpSpecializedILi8ELi2ELi4ENS5_IJNS4_1CILi1EEESB_SB_EEEEENS5_IJNSA_ILi64EEENSA_ILi128EEESF_EEEaNS5_IJlSB_lEEEaNS5_IJSB_llEEENS4_8TiledMMAINS4_8MMA_AtomIJNS4_15SM100_MMA_S8_SSIaaiLi64ELi128ELNS4_4UMMA5MajorE0ELSN_1ELNSM_8SaturateE0EEEEEENS4_6LayoutISC_NS5_IJNSA_ILi0EEESS_SS_EEEEENS5_IJNS4_10UnderscoreESV_SV_EEEEENS4_13SM90_TMA_LOADENS4_14ComposedLayoutINS4_7SwizzleILi3ELi4ELi3EEENS4_18smem_ptr_flag_bitsILi8EEENSR_INS5_IJNSA_ILi8EEESF_EEENS5_IJSF_SB_EEEEEEEvNS4_8identityESY_NSZ_IS11_S13_NSR_INS5_IJSF_S14_EEENS5_IJSB_SF_EEEEEEEvS19_EENS_8epilogue10collective18CollectiveEpilogueINS1F_23Sm100TmaWarpSpecializedILi2ELi2ELi32ELb0ELb0EEEJSG_NS5_IJNSR_ISE_SB_EES1K_EEEaSH_aSH_NS1F_6fusion15FusionCallbacksIS1J_NS1M_17LinearCombinationIaiaiLNS_15FloatRoundStyleE2EEESG_S1L_JEEENS4_5SM1004TMEM4LOAD26SM100_TMEM_LOAD_16dp32b32xESY_NSZ_INS10_ILi2ELi4ELi3EEES13_NSR_INS5_IJS14_SE_EEENS5_IJSE_SB_EEEEEEENS4_39AutoVectorizingCopyWithAssumedAlignmentILi128EEENS4_14SM90_TMA_STOREES20_S22_S22_EEEvvEEEEvNT_6ParamsE) ;  /* 0xffffff8002007950 */ /* 0x000fea0003c3ffff */
        .weak           $__internal_1_$__cuda_sm10x_tcgen05_guardrail_trap_phase_invalid_during_alloc
        .type           $__internal_1_$__cuda_sm10x_tcgen05_guardrail_trap_phase_invalid_during_alloc,@function
        .size           $__internal_1_$__cuda_sm10x_tcgen05_guardrail_trap_phase_invalid_during_alloc,($__internal_2_$__cuda_sm10x_tcgen05_guardrail_trap_unallocated_columns_being_dealloced - $__internal_1_$__cuda_sm10x_tcgen05_guardrail_trap_phase_invalid_during_alloc)
$__internal_1_$__cuda_sm10x_tcgen05_guardrail_trap_phase_invalid_during_alloc:
[----:B------:R-:W-:Y:S05]  /*8000*/  BPT.TRAP 0x1 ;  /* 0x000000040000795c */ /* 0x000fea0000300000 */
[----:B------:R-:W-:-:S04]  /*8010*/  MOV R3, 0x0 ;  /* 0x0000000000037802 */ /* 0x000fc80000000f00 */
[----:B------:R-:W-:Y:S05]  /*8020*/  RET.REL.NODEC R2 `(_ZN7cutlass13device_kernelINS_4gemm6kernel13GemmUniversalIN4cute5tupleIJiiiiEEENS1_10collective13CollectiveMmaINS1_35MainloopSm100TmaUmmaWarpSpecializedILi8ELi2ELi4ENS5_IJNS4_1CILi1EEESB_SB_EEEEENS5_IJNSA_ILi64EEENSA_ILi128EEESF_EEEaNS5_IJlSB_lEEEaNS5_IJSB_llEEENS4_8TiledMMAINS4_8MMA_AtomIJNS4_15SM100_MMA_S8_SSIaaiLi64ELi128ELNS4_4UMMA5MajorE0ELSN_1ELNSM_8SaturateE0EEEEEENS4_6LayoutISC_NS5_IJNSA_ILi0EEESS_SS_EEEEENS5_IJNS4_10UnderscoreESV_SV_EEEEENS4_13SM90_TMA_LOADENS4_14ComposedLayoutINS4_7SwizzleILi3ELi4ELi3EEENS4_18smem_ptr_flag_bitsILi8EEENSR_INS5_IJNSA_ILi8EEESF_EEENS5_IJSF_SB_EEEEEEEvNS4_8identityESY_NSZ_IS11_S13_NSR_INS5_IJSF_S14_EEENS5_IJSB_SF_EEEEEEEvS19_EENS_8epilogue10collective18CollectiveEpilogueINS1F_23Sm100TmaWarpSpecializedILi2ELi2ELi32ELb0ELb0EEEJSG_NS5_IJNSR_ISE_SB_EES1K_EEEaSH_aSH_NS1F_6fusion15FusionCallbacksIS1J_NS1M_17LinearCombinationIaiaiLNS_15FloatRoundStyleE2EEESG_S1L_JEEENS4_5SM1004TMEM4LOAD26SM100_TMEM_LOAD_16dp32b32xESY_NSZ_INS10_ILi2ELi4ELi3EEES13_NSR_INS5_IJS14_SE_EEENS5_IJSE_SB_EEEEEEENS4_39AutoVectorizingCopyWithAssumedAlignmentILi128EEENS4_14SM90_TMA_STOREES20_S22_S22_EEEvvEEEEvNT_6ParamsE) ;  /* 0xffffff7c02f47950 */ /* 0x000fea0003c3ffff */
        .weak           $__internal_2_$__cuda_sm10x_tcgen05_guardrail_trap_unallocated_columns_being_dealloced
        .type           $__internal_2_$__cuda_sm10x_tcgen05_guardrail_trap_unallocated_columns_being_dealloced,@function
        .size           $__internal_2_$__cuda_sm10x_tcgen05_guardrail_trap_unallocated_columns_being_dealloced,(.L_x_154 - $__internal_2_$__cuda_sm10x_tcgen05_guardrail_trap_unallocated_columns_being_dealloced)
$__internal_2_$__cuda_sm10x_tcgen05_guardrail_trap_unallocated_columns_being_dealloced:
[----:B------:R-:W-:Y:S05]  /*8030*/  BPT.TRAP 0x1 ;  /* 0x000000040000795c */ /* 0x000fea0000300000 */
[----:B------:R-:W-:-:S04]  /*8040*/  HFMA2 R3, -RZ, RZ, 0, 0 ;  /* 0x00000000ff037431 */ /* 0x000fc800000001ff */
[----:B------:R-:W-:Y:S05]  /*8050*/  RET.REL.NODEC R2 `(_ZN7cutlass13device_kernelINS_4gemm6kernel13GemmUniversalIN4cute5tupleIJiiiiEEENS1_10collective13CollectiveMmaINS1_35MainloopSm100TmaUmmaWarpSpecializedILi8ELi2ELi4ENS5_IJNS4_1CILi1EEESB_SB_EEEEENS5_IJNSA_ILi64EEENSA_ILi128EEESF_EEEaNS5_IJlSB_lEEEaNS5_IJSB_llEEENS4_8TiledMMAINS4_8MMA_AtomIJNS4_15SM100_MMA_S8_SSIaaiLi64ELi128ELNS4_4UMMA5MajorE0ELSN_1ELNSM_8SaturateE0EEEEEENS4_6LayoutISC_NS5_IJNSA_ILi0EEESS_SS_EEEEENS5_IJNS4_10UnderscoreESV_SV_EEEEENS4_13SM90_TMA_LOADENS4_14ComposedLayoutINS4_7SwizzleILi3ELi4ELi3EEENS4_18smem_ptr_flag_bitsILi8EEENSR_INS5_IJNSA_ILi8EEESF_EEENS5_IJSF_SB_EEEEEEEvNS4_8identityESY_NSZ_IS11_S13_NSR_INS5_IJSF_S14_EEENS5_IJSB_SF_EEEEEEEvS19_EENS_8epilogue10collective18CollectiveEpilogueINS1F_23Sm100TmaWarpSpecializedILi2ELi2ELi32ELb0ELb0EEEJSG_NS5_IJNSR_ISE_SB_EES1K_EEEaSH_aSH_NS1F_6fusion15FusionCallbacksIS1J_NS1M_17LinearCombinationIaiaiLNS_15FloatRoundStyleE2EEESG_S1L_JEEENS4_5SM1004TMEM4LOAD26SM100_TMEM_LOAD_16dp32b32xESY_NSZ_INS10_ILi2ELi4ELi3EEES13_NSR_INS5_IJS14_SE_EEENS5_IJSE_SB_EEEEEEENS4_39AutoVectorizingCopyWithAssumedAlignmentILi128EEENS4_14SM90_TMA_STOREES20_S22_S22_EEEvvEEEEvNT_6ParamsE) ;  /* 0xffffff7c02e87950 */ /* 0x000fea0003c3ffff */
.L_x_153:
[----:B------:R-:W-:-:S00]  /*8060*/  BRA `(.L_x_153) ;  /* 0xfffffffc00fc7947 */ /* 0x000fc0000383ffff */
[----:B------:R-:W-:-:S00]  /*8070*/  NOP ;  /* 0x0000000000007918 */ /* 0x000fc00000000000 */
        /* <DEDUP_REMOVED lines=8> */
.L_x_154:


//--------------------- .nv.global.init           --------------------------
	.section	.nv.global.init,"aw",@progbits
.nv.global.init:
	.type		$str$27,@object
	.size		$str$27,($str$28 - $str$27)
$str$27:
        /*0000*/ 	.byte	0x28, 0x61, 0x64, 0x64, 0x72, 0x65, 0x73, 0x73, 0x20, 0x26, 0x20, 0x6d, 0x61, 0x73, 0x6b, 0x29
        /*0010*/ 	.byte	0x20, 0x3d, 0x3d, 0x20, 0x30, 0x00
	.type		$str$28,@object
	.size		$str$28,($str$26 - $str$28)
$str$28:
        /*0016*/ 	.byte	0x2f, 0x74, 0x6d, 0x70, 0x2f, 0x63, 0x75, 0x74, 0x6c, 0x61, 0x73, 0x73, 0x5f, 0x73, 0x77, 0x65
        /*0026*/ 	.byte	0x65, 0x70, 0x5f, 0x73, 0x72, 0x63, 0x2f, 0x69, 0x6e, 0x63, 0x6c, 0x75, 0x64, 0x65, 0x2f, 0x63
        /*0036*/ 	.byte	0x75, 0x74, 0x65, 0x2f, 0x70, 0x6f, 0x69, 0x6e, 0x74, 0x65, 0x72, 0x5f, 0x66, 0x6c, 0x61, 0x67
        /*0046*/ 	.byte	0x67, 0x65, 0x64, 0x2e, 0x68, 0x70, 0x70, 0x00
	.type		$str$26,@object
	.size		$str$26,($str$25 - $str$26)
$str$26:
        /*004e*/ 	.byte	0x2f, 0x74, 0x6d, 0x70, 0x2f, 0x63, 0x75, 0x74, 0x6c, 0x61, 0x73, 0x73, 0x5f, 0x73, 0x77, 0x65
        /*005e*/ 	.byte	0x65, 0x70, 0x5f, 0x73, 0x72, 0x63, 0x2f, 0x69, 0x6e, 0x63, 0x6c, 0x75, 0x64, 0x65, 0x2f, 0x63
        /*006e*/ 	.byte	0x75, 0x74, 0x65, 0x2f, 0x61, 0x74, 0x6f, 0x6d, 0x2f, 0x63, 0x6f, 0x70, 0x79, 0x5f, 0x74, 0x72
        /*007e*/ 	.byte	0x61, 0x69, 0x74, 0x73, 0x5f, 0x73, 0x6d, 0x31, 0x30, 0x30, 0x2e, 0x68, 0x70, 0x70, 0x00
	.type		$str$25,@object
	.size		$str$25,(__unnamed_1 - $str$25)
$str$25:
        /*008d*/ 	.byte	0x28, 0x28, 0x75, 0x69, 0x6e, 0x74, 0x33, 0x32, 0x5f, 0x74, 0x28, 0x74, 0x68, 0x72, 0x65, 0x61
        /*009d*/ 	.byte	0x64, 0x49, 0x64, 0x78, 0x2e, 0x78, 0x29, 0x20, 0x2f, 0x20, 0x33, 0x32, 0x29, 0x20, 0x25, 0x20
        /*00ad*/ 	.byte	0x34, 0x29, 0x20, 0x3d, 0x3d, 0x20, 0x28, 0x28, 0x28, 0x74, 0x6d, 0x65, 0x6d, 0x5f, 0x61, 0x64
        /*00bd*/ 	.byte	0x64, 0x72, 0x20, 0x3e, 0x3e, 0x20, 0x31, 0x36, 0x29, 0x20, 0x2f, 0x20, 0x33, 0x32, 0x29, 0x20
        /*00cd*/ 	.byte	0x25, 0x20, 0x34, 0x29, 0x00
	.type		__unnamed_1,@object
	.size		__unnamed_1,(__unnamed_2 - __unnamed_1)
__unnamed_1:
        /*00d2*/ 	.byte	0x61, 0x75, 0x74, 0x6f, 0x20, 0x63, 0x75, 0x74, 0x65, 0x3a, 0x3a, 0x61, 0x73, 0x5f, 0x70, 0x6f
        /* <DEDUP_REMOVED lines=24> */
        /*0262*/ 	.byte	0x00
	.type		__unnamed_2,@object
	.size		__unnamed_2,(.L_2 - __unnamed_2)
__unnamed_2:
        /* <DEDUP_REMOVED lines=41> */
.L_2:


//--------------------- .nv.shared._ZN7cutlass13device_kernelINS_4gemm6kernel13GemmUniversalIN4cute5tupleIJiiiiEEENS1_10collective13CollectiveMmaINS1_35MainloopSm100TmaUmmaWarpSpecializedILi8ELi2ELi4ENS5_IJNS4_1CILi1EEESB_SB_EEEEENS5_IJNSA_ILi64EEENSA_ILi128EEESF_EEEaNS5_IJlSB_lEEEaNS5_IJSB_llEEENS4_8TiledMMAINS4_8MMA_AtomIJNS4_15SM100_MMA_S8_SSIaaiLi64ELi128ELNS4_4UMMA5MajorE0ELSN_1ELNSM_8SaturateE0EEEEEENS4_6LayoutISC_NS5_IJNSA_ILi0EEESS_SS_EEEEENS5_IJNS4_10UnderscoreESV_SV_EEEEENS4_13SM90_TMA_LOADENS4_14ComposedLayoutINS4_7SwizzleILi3ELi4ELi3EEENS4_18smem_ptr_flag_bitsILi8EEENSR_INS5_IJNSA_ILi8EEESF_EEENS5_IJSF_SB_EEEEEEEvNS4_8identityESY_NSZ_IS11_S13_NSR_INS5_IJSF_S14_EEENS5_IJSB_SF_EEEEEEEvS19_EENS_8epilogue10collective18CollectiveEpilogueINS1F_23Sm100TmaWarpSpecializedILi2ELi2ELi32ELb0ELb0EEEJSG_NS5_IJNSR_ISE_SB_EES1K_EEEaSH_aSH_NS1F_6fusion15FusionCallbacksIS1J_NS1M_17LinearCombinationIaiaiLNS_15FloatRoundStyleE2EEESG_S1L_JEEENS4_5SM1004TMEM4LOAD26SM100_TMEM_LOAD_16dp32b32xESY_NSZ_INS10_ILi2ELi4ELi3EEES13_NSR_INS5_IJS14_SE_EEENS5_IJSE_SB_EEEEEEENS4_39AutoVectorizingCopyWithAssumedAlignmentILi128EEENS4_14SM90_TMA_STOREES20_S22_S22_EEEvvEEEEvNT_6ParamsE --------------------------
	.section	.nv.shared._ZN7cutlass13device_kernelINS_4gemm6kernel13GemmUniversalIN4cute5tupleIJiiiiEEENS1_10collective13CollectiveMmaINS1_35MainloopSm100TmaUmmaWarpSpecializedILi8ELi2ELi4ENS5_IJNS4_1CILi1EEESB_SB_EEEEENS5_IJNSA_ILi64EEENSA_ILi128EEESF_EEEaNS5_IJlSB_lEEEaNS5_IJSB_llEEENS4_8TiledMMAINS4_8MMA_AtomIJNS4_15SM100_MMA_S8_SSIaaiLi64ELi128ELNS4_4UMMA5MajorE0ELSN_1ELNSM_8SaturateE0EEEEEENS4_6LayoutISC_NS5_IJNSA_ILi0EEESS_SS_EEEEENS5_IJNS4_10UnderscoreESV_SV_EEEEENS4_13SM90_TMA_LOADENS4_14ComposedLayoutINS4_7SwizzleILi3ELi4ELi3EEENS4_18smem_ptr_flag_bitsILi8EEENSR_INS5_IJNSA_ILi8EEESF_EEENS5_IJSF_SB_EEEEEEEvNS4_8identityESY_NSZ_IS11_S13_NSR_INS5_IJSF_S14_EEENS5_IJSB_SF_EEEEEEEvS19_EENS_8epilogue10collective18CollectiveEpilogueINS1F_23Sm100TmaWarpSpecializedILi2ELi2ELi32ELb0ELb0EEEJSG_NS5_IJNSR_ISE_SB_EES1K_EEEaSH_aSH_NS1F_6fusion15FusionCallbacksIS1J_NS1M_17LinearCombinationIaiaiLNS_15FloatRoundStyleE2EEESG_S1L_JEEENS4_5SM1004TMEM4LOAD26SM100_TMEM_LOAD_16dp32b32xESY_NSZ_INS10_ILi2ELi4ELi3EEES13_NSR_INS5_IJS14_SE_EEENS5_IJSE_SB_EEEEEEENS4_39AutoVectorizingCopyWithAssumedAlignmentILi128EEENS4_14SM90_TMA_STOREES20_S22_S22_EEEvvEEEEvNT_6ParamsE,"aw",@nobits
	.sectionflags	@""
	.align	16
	.zero		1024


//--------------------- .nv.shared.reserved.0     --------------------------
	.section	.nv.shared.reserved.0,"aw",@nobits
	.weak		__nv_reservedSMEM_offset_0_alias
	.size		__nv_reservedSMEM_offset_0_alias, 0, 64
	.other		__nv_reservedSMEM_offset_0_alias,@"STO_CUDA_RESERVED_SHARED STV_DEFAULT"
__nv_reservedSMEM_offset_0_alias:
	.zero		0
.nv.shared.reserved.0:
	.zero		64
	.weak		__nv_reservedSMEM_tcgen05_partition
	.type		__nv_reservedSMEM_tcgen05_partition,@object
	.size		__nv_reservedSMEM_tcgen05_partition,(.L_0 - __nv_reservedSMEM_tcgen05_partition)
__nv_reservedSMEM_tcgen05_partition:
	.zero		32
.L_0:


//--------------------- .nv.global                --------------------------
	.section	.nv.global,"aw",@nobits
.nv.global:
	.type		_ZN40_INTERNAL_db54297a_4_k_cu_f6df80ea_278854cute1_E,@object
	.size		_ZN40_INTERNAL_db54297a_4_k_cu_f6df80ea_278854cute1_E,(_ZN40_INTERNAL_db54297a_4_k_cu_f6df80ea_278854cuda3std3__45__cpo6cbeginE - _ZN40_INTERNAL_db54297a_4_k_cu_f6df80ea_278854cute1_E)
_ZN40_INTERNAL_db54297a_4_k_cu_f6df80ea_278854cute1_E:
	.zero		1
	.type		_ZN40_INTERNAL_db54297a_4_k_cu_f6df80ea_278854cuda3std3__45__cpo6cbeginE,@object
	.size		_ZN40_INTERNAL_db54297a_4_k_cu_f6df80ea_278854cuda3std3__45__cpo6cbeginE,(_ZN40_INTERNAL_db54297a_4_k_cu_f6df80ea_278854cuda3std3__48in_placeE - _ZN40_INTERNAL_db54297a_4_k_cu_f6df80ea_278854cuda3std3__45__cpo6cbeginE)
_ZN40_INTERNAL_db54297a_4_k_cu_f6df80ea_278854cuda3std3__45__cpo6cbeginE:
	.zero		1
	.type		_ZN40_INTERNAL_db54297a_4_k_cu_f6df80ea_278854cuda3std3__48in_placeE,@object
	.size		_ZN40_INTERNAL_db54297a_4_k_cu_f6df80ea_278854cuda3std3__48in_placeE,(_ZN40_INTERNAL_db54297a_4_k_cu_f6df80ea_278854cuda3std6ranges3__45__cpo9iter_moveE - _ZN40_INTERNAL_db54297a_4_k_cu_f6df80ea_278854cuda3std3__48in_placeE)
_ZN40_INTERNAL_db54297a_4_k_cu_f6df80ea_278854cuda3std3__48in_placeE:
	.zero		1
	.type		_ZN40_INTERNAL_db54297a_4_k_cu_f6df80ea_278854cuda3std6ranges3__45__cpo9iter_moveE,@object
	.size		_ZN40_INTERNAL_db54297a_4_k_cu_f6df80ea_278854cuda3std6ranges3__45__cpo9iter_moveE,(_ZN40_INTERNAL_db54297a_4_k_cu_f6df80ea_278854cuda3std3__45__cpo5beginE - _ZN40_INTERNAL_db54297a_4_k_cu_f6df80ea_278854cuda3std6ranges3__45__cpo9iter_moveE)
_ZN40_INTERNAL_db54297a_4_k_cu_f6df80ea_278854cuda3std6ranges3__45__cpo9iter_moveE:
	.zero		1
	.type		_ZN40_INTERNAL_db54297a_4_k_cu_f6df80ea_278854cuda3std3__45__cpo5beginE,@object
	.size		_ZN40_INTERNAL_db54297a_4_k_cu_f6df80ea_278854cuda3std3__45__cpo5beginE,(_ZN40_INTERNAL_db54297a_4_k_cu_f6df80ea_278854cuda3std3__442_GLOBAL__N__db54297a_4_k_cu_f6df80ea_278856ignoreE - _ZN40_INTERNAL_db54297a_4_k_cu_f6df80ea_278854cuda3std3__45__cpo5beginE)
_ZN40_INTERNAL_db54297a_4_k_cu_f6df80ea_278854cuda3std3__45__cpo5beginE:
	.zero		1
	.type		_ZN40_INTERNAL_db54297a_4_k_cu_f6df80ea_278854cuda3std3__442_GLOBAL__N__db54297a_4_k_cu_f6df80ea_278856ignoreE,@object
	.size		_ZN40_INTERNAL_db54297a_4_k_cu_f6df80ea_278854cuda3std3__442_GLOBAL__N__db54297a_4_k_cu_f6df80ea_278856ignoreE,(_ZN40_INTERNAL_db54297a_4_k_cu_f6df80ea_278854cute7productE - _ZN40_INTERNAL_db54297a_4_k_cu_f6df80ea_278854cuda3std3__442_GLOBAL__N__db54297a_4_k_cu_f6df80ea_278856ignoreE)
_ZN40_INTERNAL_db54297a_4_k_cu_f6df80ea_278854cuda3std3__442_GLOBAL__N__db54297a_4_k_cu_f6df80ea_278856ignoreE:
	.zero		1
	.type		_ZN40_INTERNAL_db54297a_4_k_cu_f6df80ea_278854cute7productE,@object
	.size		_ZN40_INTERNAL_db54297a_4_k_cu_f6df80ea_278854cute7productE,(_ZN40_INTERNAL_db54297a_4_k_cu_f6df80ea_278854cuda3std3__45__cpo3endE - _ZN40_INTERNAL_db54297a_4_k_cu_f6df80ea_278854cute7productE)
_ZN40_INTERNAL_db54297a_4_k_cu_f6df80ea_278854cute7productE:
	.zero		1
	.type		_ZN40_INTERNAL_db54297a_4_k_cu_f6df80ea_278854cuda3std3__45__cpo3endE,@object
	.size		_ZN40_INTERNAL_db54297a_4_k_cu_f6df80ea_278854cuda3std3__45__cpo3endE,(_ZN40_INTERNAL_db54297a_4_k_cu_f6df80ea_278854cuda3std3__419piecewise_constructE - _ZN40_INTERNAL_db54297a_4_k_cu_f6df80ea_278854cuda3std3__45__cpo3endE)
_ZN40_INTERNAL_db54297a_4_k_cu_f6df80ea_278854cuda3std3__45__cpo3endE:
	.zero		1
	.type		_ZN40_INTERNAL_db54297a_4_k_cu_f6df80ea_278854cuda3std3__419piecewise_constructE,@object
	.size		_ZN40_INTERNAL_db54297a_4_k_cu_f6df80ea_278854cuda3std3__419piecewise_constructE,(_ZN40_INTERNAL_db54297a_4_k_cu_f6df80ea_278854cuda3std3__45__cpo4cendE - _ZN40_INTERNAL_db54297a_4_k_cu_f6df80ea_278854cuda3std3__419piecewise_constructE)
_ZN40_INTERNAL_db54297a_4_k_cu_f6df80ea_278854cuda3std3__419piecewise_constructE:
	.zero		1
	.type		_ZN40_INTERNAL_db54297a_4_k_cu_f6df80ea_278854cuda3std3__45__cpo4cendE,@object
	.size		_ZN40_INTERNAL_db54297a_4_k_cu_f6df80ea_278854cuda3std3__45__cpo4cendE,(_ZN40_INTERNAL_db54297a_4_k_cu_f6df80ea_278854cuda3std6ranges3__45__cpo4swapE - _ZN40_INTERNAL_db54297a_4_k_cu_f6df80ea_278854cuda3std3__45__cpo4cendE)
_ZN40_INTERNAL_db54297a_4_k_cu_f6df80ea_278854cuda3std3__45__cpo4cendE:
	.zero		1
	.type		_ZN40_INTERNAL_db54297a_4_k_cu_f6df80ea_278854cuda3std6ranges3__45__cpo4swapE,@object
	.size		_ZN40_INTERNAL_db54297a_4_k_cu_f6df80ea_278854cuda3std6ranges3__45__cpo4swapE,(.L_10 - _ZN40_INTERNAL_db54297a_4_k_cu_f6df80ea_278854cuda3std6ranges3__45__cpo4swapE)
_ZN40_INTERNAL_db54297a_4_k_cu_f6df80ea_278854cuda3std6ranges3__45__cpo4swapE:
	.zero		1
.L_10:


//--------------------- .nv.constant0._ZN7cutlass13device_kernelINS_4gemm6kernel13GemmUniversalIN4cute5tupleIJiiiiEEENS1_10collective13CollectiveMmaINS1_35MainloopSm100TmaUmmaWarpSpecializedILi8ELi2ELi4ENS5_IJNS4_1CILi1EEESB_SB_EEEEENS5_IJNSA_ILi64EEENSA_ILi128EEESF_EEEaNS5_IJlSB_lEEEaNS5_IJSB_llEEENS4_8TiledMMAINS4_8MMA_AtomIJNS4_15SM100_MMA_S8_SSIaaiLi64ELi128ELNS4_4UMMA5MajorE0ELSN_1ELNSM_8SaturateE0EEEEEENS4_6LayoutISC_NS5_IJNSA_ILi0EEESS_SS_EEEEENS5_IJNS4_10UnderscoreESV_SV_EEEEENS4_13SM90_TMA_LOADENS4_14ComposedLayoutINS4_7SwizzleILi3ELi4ELi3EEENS4_18smem_ptr_flag_bitsILi8EEENSR_INS5_IJNSA_ILi8EEESF_EEENS5_IJSF_SB_EEEEEEEvNS4_8identityESY_NSZ_IS11_S13_NSR_INS5_IJSF_S14_EEENS5_IJSB_SF_EEEEEEEvS19_EENS_8epilogue10collective18CollectiveEpilogueINS1F_23Sm100TmaWarpSpecializedILi2ELi2ELi32ELb0ELb0EEEJSG_NS5_IJNSR_ISE_SB_EES1K_EEEaSH_aSH_NS1F_6fusion15FusionCallbacksIS1J_NS1M_17LinearCombinationIaiaiLNS_15FloatRoundStyleE2EEESG_S1L_JEEENS4_5SM1004TMEM4LOAD26SM100_TMEM_LOAD_16dp32b32xESY_NSZ_INS10_ILi2ELi4ELi3EEES13_NSR_INS5_IJS14_SE_EEENS5_IJSE_SB_EEEEEEENS4_39AutoVectorizingCopyWithAssumedAlignmentILi128EEENS4_14SM90_TMA_STOREES20_S22_S22_EEEvvEEEEvNT_6ParamsE --------------------------
	.section	.nv.constant0._ZN7cutlass13device_kernelINS_4gemm6kernel13GemmUniversalIN4cute5tupleIJiiiiEEENS1_10collective13CollectiveMmaINS1_35MainloopSm100TmaUmmaWarpSpecializedILi8ELi2ELi4ENS5_IJNS4_1CILi1EEESB_SB_EEEEENS5_IJNSA_ILi64EEENSA_ILi128EEESF_EEEaNS5_IJlSB_lEEEaNS5_IJSB_llEEENS4_8TiledMMAINS4_8MMA_AtomIJNS4_15SM100_MMA_S8_SSIaaiLi64ELi128ELNS4_4UMMA5MajorE0ELSN_1ELNSM_8SaturateE0EEEEEENS4_6LayoutISC_NS5_IJNSA_ILi0EEESS_SS_EEEEENS5_IJNS4_10UnderscoreESV_SV_EEEEENS4_13SM90_TMA_LOADENS4_14ComposedLayoutINS4_7SwizzleILi3ELi4ELi3EEENS4_18smem_ptr_flag_bitsILi8EEENSR_INS5_IJNSA_ILi8EEESF_EEENS5_IJSF_SB_EEEEEEEvNS4_8identityESY_NSZ_IS11_S13_NSR_INS5_IJSF_S14_EEENS5_IJSB_SF_EEEEEEEvS19_EENS_8epilogue10collective18CollectiveEpilogueINS1F_23Sm100TmaWarpSpecializedILi2ELi2ELi32ELb0ELb0EEEJSG_NS5_IJNSR_ISE_SB_EES1K_EEEaSH_aSH_NS1F_6fusion15FusionCallbacksIS1J_NS1M_17LinearCombinationIaiaiLNS_15FloatRoundStyleE2EEESG_S1L_JEEENS4_5SM1004TMEM4LOAD26SM100_TMEM_LOAD_16dp32b32xESY_NSZ_INS10_ILi2ELi4ELi3EEES13_NSR_INS5_IJS14_SE_EEENS5_IJSE_SB_EEEEEEENS4_39AutoVectorizingCopyWithAssumedAlignmentILi128EEENS4_14SM90_TMA_STOREES20_S22_S22_EEEvvEEEEvNT_6ParamsE,"a",@progbits
	.sectionflags	@""
	.align	4
.nv.constant0._ZN7cutlass13device_kernelINS_4gemm6kernel13GemmUniversalIN4cute5tupleIJiiiiEEENS1_10collective13CollectiveMmaINS1_35MainloopSm100TmaUmmaWarpSpecializedILi8ELi2ELi4ENS5_IJNS4_1CILi1EEESB_SB_EEEEENS5_IJNSA_ILi64EEENSA_ILi128EEESF_EEEaNS5_IJlSB_lEEEaNS5_IJSB_llEEENS4_8TiledMMAINS4_8MMA_AtomIJNS4_15SM100_MMA_S8_SSIaaiLi64ELi128ELNS4_4UMMA5MajorE0ELSN_1ELNSM_8SaturateE0EEEEEENS4_6LayoutISC_NS5_IJNSA_ILi0EEESS_SS_EEEEENS5_IJNS4_10UnderscoreESV_SV_EEEEENS4_13SM90_TMA_LOADENS4_14ComposedLayoutINS4_7SwizzleILi3ELi4ELi3EEENS4_18smem_ptr_flag_bitsILi8EEENSR_INS5_IJNSA_ILi8EEESF_EEENS5_IJSF_SB_EEEEEEEvNS4_8identityESY_NSZ_IS11_S13_NSR_INS5_IJSF_S14_EEENS5_IJSB_SF_EEEEEEEvS19_EENS_8epilogue10collective18CollectiveEpilogueINS1F_23Sm100TmaWarpSpecializedILi2ELi2ELi32ELb0ELb0EEEJSG_NS5_IJNSR_ISE_SB_EES1K_EEEaSH_aSH_NS1F_6fusion15FusionCallbacksIS1J_NS1M_17LinearCombinationIaiaiLNS_15FloatRoundStyleE2EEESG_S1L_JEEENS4_5SM1004TMEM4LOAD26SM100_TMEM_LOAD_16dp32b32xESY_NSZ_INS10_ILi2ELi4ELi3EEES13_NSR_INS5_IJS14_SE_EEENS5_IJSE_SB_EEEEEEENS4_39AutoVectorizingCopyWithAssumedAlignmentILi128EEENS4_14SM90_TMA_STOREES20_S22_S22_EEEvvEEEEvNT_6ParamsE:
	.zero		2944


//--------------------- SYMBOLS --------------------------

	.type		.nv.reservedSmem.offset0,@object
	.size		.nv.reservedSmem.offset0,0x4
	.type		.nv.reservedSmem.cap,@object
	.size		.nv.reservedSmem.cap,0x4
	.type		__assertfail,@function
